//
// Generated by NVIDIA NVVM Compiler
//
// Compiler Build ID: CL-36424714
// Cuda compilation tools, release 13.0, V13.0.88
// Based on NVVM 20.0.0
//

.version 9.0
.target sm_100
.address_size 64

	// .globl	_Z14GraphGeneratorPiS_S_S_i
.global .align 4 .b8 precalc_xorwow_matrix[102400];
.global .align 4 .b8 precalc_xorwow_offset_matrix[102400];
.global .align 4 .b8 mrg32k3aM1[2304];
.global .align 4 .b8 mrg32k3aM2[2304];
.global .align 4 .b8 mrg32k3aM1SubSeq[2016];
.global .align 4 .b8 mrg32k3aM2SubSeq[2016];
.global .align 4 .b8 mrg32k3aM1Seq[2304];
.global .align 4 .b8 mrg32k3aM2Seq[2304];
.const .align 8 .b8 __cr_lgamma_table[72];
.global .align 1 .b8 _ZN34_INTERNAL_0580cef1_4_k_cu_395253104cuda3std3__45__cpo5beginE[1];
.global .align 1 .b8 _ZN34_INTERNAL_0580cef1_4_k_cu_395253104cuda3std3__45__cpo3endE[1];
.global .align 1 .b8 _ZN34_INTERNAL_0580cef1_4_k_cu_395253104cuda3std3__45__cpo6cbeginE[1];
.global .align 1 .b8 _ZN34_INTERNAL_0580cef1_4_k_cu_395253104cuda3std3__45__cpo4cendE[1];
.global .align 1 .b8 _ZN34_INTERNAL_0580cef1_4_k_cu_395253104cuda3std3__45__cpo6rbeginE[1];
.global .align 1 .b8 _ZN34_INTERNAL_0580cef1_4_k_cu_395253104cuda3std3__45__cpo4rendE[1];
.global .align 1 .b8 _ZN34_INTERNAL_0580cef1_4_k_cu_395253104cuda3std3__45__cpo7crbeginE[1];
.global .align 1 .b8 _ZN34_INTERNAL_0580cef1_4_k_cu_395253104cuda3std3__45__cpo5crendE[1];
.global .align 1 .b8 _ZN34_INTERNAL_0580cef1_4_k_cu_395253104cuda3std3__436_GLOBAL__N__0580cef1_4_k_cu_395253106ignoreE[1];
.global .align 1 .b8 _ZN34_INTERNAL_0580cef1_4_k_cu_395253104cuda3std3__419piecewise_constructE[1];
.global .align 1 .b8 _ZN34_INTERNAL_0580cef1_4_k_cu_395253104cuda3std3__48in_placeE[1];
.global .align 1 .b8 _ZN34_INTERNAL_0580cef1_4_k_cu_395253104cuda3std3__420unreachable_sentinelE[1];
.global .align 1 .b8 _ZN34_INTERNAL_0580cef1_4_k_cu_395253104cuda3std3__47nulloptE[1];
.global .align 1 .b8 _ZN34_INTERNAL_0580cef1_4_k_cu_395253104cuda3std3__48unexpectE[1];
.global .align 1 .b8 _ZN34_INTERNAL_0580cef1_4_k_cu_395253104cuda3std6ranges3__45__cpo4swapE[1];
.global .align 1 .b8 _ZN34_INTERNAL_0580cef1_4_k_cu_395253104cuda3std6ranges3__45__cpo9iter_moveE[1];
.global .align 1 .b8 _ZN34_INTERNAL_0580cef1_4_k_cu_395253104cuda3std6ranges3__45__cpo5beginE[1];
.global .align 1 .b8 _ZN34_INTERNAL_0580cef1_4_k_cu_395253104cuda3std6ranges3__45__cpo3endE[1];
.global .align 1 .b8 _ZN34_INTERNAL_0580cef1_4_k_cu_395253104cuda3std6ranges3__45__cpo6cbeginE[1];
.global .align 1 .b8 _ZN34_INTERNAL_0580cef1_4_k_cu_395253104cuda3std6ranges3__45__cpo4cendE[1];
.global .align 1 .b8 _ZN34_INTERNAL_0580cef1_4_k_cu_395253104cuda3std6ranges3__45__cpo7advanceE[1];
.global .align 1 .b8 _ZN34_INTERNAL_0580cef1_4_k_cu_395253104cuda3std6ranges3__45__cpo9iter_swapE[1];
.global .align 1 .b8 _ZN34_INTERNAL_0580cef1_4_k_cu_395253104cuda3std6ranges3__45__cpo4nextE[1];
.global .align 1 .b8 _ZN34_INTERNAL_0580cef1_4_k_cu_395253104cuda3std6ranges3__45__cpo4prevE[1];
.global .align 1 .b8 _ZN34_INTERNAL_0580cef1_4_k_cu_395253104cuda3std6ranges3__45__cpo4dataE[1];
.global .align 1 .b8 _ZN34_INTERNAL_0580cef1_4_k_cu_395253104cuda3std6ranges3__45__cpo5cdataE[1];
.global .align 1 .b8 _ZN34_INTERNAL_0580cef1_4_k_cu_395253104cuda3std6ranges3__45__cpo4sizeE[1];
.global .align 1 .b8 _ZN34_INTERNAL_0580cef1_4_k_cu_395253104cuda3std6ranges3__45__cpo5ssizeE[1];
.global .align 1 .b8 _ZN34_INTERNAL_0580cef1_4_k_cu_395253104cuda3std6ranges3__45__cpo8distanceE[1];
.global .align 1 .b8 _ZN34_INTERNAL_0580cef1_4_k_cu_395253106thrust24THRUST_300001_SM_1000_NS8cuda_cub3parE[1];
.global .align 1 .b8 _ZN34_INTERNAL_0580cef1_4_k_cu_395253106thrust24THRUST_300001_SM_1000_NS8cuda_cub10par_nosyncE[1];
.global .align 1 .b8 _ZN34_INTERNAL_0580cef1_4_k_cu_395253106thrust24THRUST_300001_SM_1000_NS6system6detail10sequential3seqE[1];
.global .align 1 .b8 _ZN34_INTERNAL_0580cef1_4_k_cu_395253106thrust24THRUST_300001_SM_1000_NS6system3cpp3parE[1];
.global .align 1 .b8 _ZN34_INTERNAL_0580cef1_4_k_cu_395253106thrust24THRUST_300001_SM_1000_NS12placeholders2_1E[1];
.global .align 1 .b8 _ZN34_INTERNAL_0580cef1_4_k_cu_395253106thrust24THRUST_300001_SM_1000_NS12placeholders2_2E[1];
.global .align 1 .b8 _ZN34_INTERNAL_0580cef1_4_k_cu_395253106thrust24THRUST_300001_SM_1000_NS12placeholders2_3E[1];
.global .align 1 .b8 _ZN34_INTERNAL_0580cef1_4_k_cu_395253106thrust24THRUST_300001_SM_1000_NS12placeholders2_4E[1];
.global .align 1 .b8 _ZN34_INTERNAL_0580cef1_4_k_cu_395253106thrust24THRUST_300001_SM_1000_NS12placeholders2_5E[1];
.global .align 1 .b8 _ZN34_INTERNAL_0580cef1_4_k_cu_395253106thrust24THRUST_300001_SM_1000_NS12placeholders2_6E[1];
.global .align 1 .b8 _ZN34_INTERNAL_0580cef1_4_k_cu_395253106thrust24THRUST_300001_SM_1000_NS12placeholders2_7E[1];
.global .align 1 .b8 _ZN34_INTERNAL_0580cef1_4_k_cu_395253106thrust24THRUST_300001_SM_1000_NS12placeholders2_8E[1];
.global .align 1 .b8 _ZN34_INTERNAL_0580cef1_4_k_cu_395253106thrust24THRUST_300001_SM_1000_NS12placeholders2_9E[1];
.global .align 1 .b8 _ZN34_INTERNAL_0580cef1_4_k_cu_395253106thrust24THRUST_300001_SM_1000_NS12placeholders3_10E[1];
.global .align 1 .b8 _ZN34_INTERNAL_0580cef1_4_k_cu_395253106thrust24THRUST_300001_SM_1000_NS3seqE[1];
.global .align 1 .b8 _ZN34_INTERNAL_0580cef1_4_k_cu_395253106thrust24THRUST_300001_SM_1000_NS6deviceE[1];

.visible .entry _Z14GraphGeneratorPiS_S_S_i(
	.param .u64 .ptr .align 1 _Z14GraphGeneratorPiS_S_S_i_param_0,
	.param .u64 .ptr .align 1 _Z14GraphGeneratorPiS_S_S_i_param_1,
	.param .u64 .ptr .align 1 _Z14GraphGeneratorPiS_S_S_i_param_2,
	.param .u64 .ptr .align 1 _Z14GraphGeneratorPiS_S_S_i_param_3,
	.param .u32 _Z14GraphGeneratorPiS_S_S_i_param_4
)
{
	.reg .pred 	%p<27>;
	.reg .b32 	%r<126>;
	.reg .b64 	%rd<47>;

	ld.param.u64 	%rd8, [_Z14GraphGeneratorPiS_S_S_i_param_0];
	ld.param.u64 	%rd7, [_Z14GraphGeneratorPiS_S_S_i_param_2];
	ld.param.u64 	%rd9, [_Z14GraphGeneratorPiS_S_S_i_param_3];
	ld.param.u32 	%r52, [_Z14GraphGeneratorPiS_S_S_i_param_4];
	cvta.to.global.u64 	%rd1, %rd9;
	cvta.to.global.u64 	%rd2, %rd8;
	mov.u32 	%r53, %tid.x;
	mov.u32 	%r1, %ntid.x;
	mov.u32 	%r54, %ctaid.x;
	mad.lo.s32 	%r103, %r1, %r54, %r53;
	setp.ge.s32 	%p1, %r103, %r52;
	setp.lt.s32 	%p2, %r52, 1;
	or.pred  	%p3, %p1, %p2;
	@%p3 bra 	$L__BB0_43;
	and.b32  	%r3, %r52, 7;
	add.s32 	%r4, %r3, -1;
	and.b32  	%r5, %r52, 3;
	and.b32  	%r6, %r52, 2147483640;
	and.b32  	%r7, %r52, 1;
	mov.u32 	%r55, %nctaid.x;
	mul.lo.s32 	%r8, %r1, %r55;
	cvta.to.global.u64 	%rd3, %rd7;
$L__BB0_2:
	setp.lt.u32 	%p4, %r52, 8;
	mul.wide.s32 	%rd10, %r103, 4;
	add.s64 	%rd11, %rd3, %rd10;
	ld.global.u32 	%r10, [%rd11];
	mul.lo.s32 	%r11, %r103, %r52;
	mov.b32 	%r120, 0;
	mov.u32 	%r106, %r120;
	@%p4 bra 	$L__BB0_21;
	mov.b32 	%r104, 0;
	mov.u32 	%r106, %r104;
$L__BB0_4:
	.pragma "nounroll";
	add.s32 	%r58, %r104, %r11;
	mul.wide.s32 	%rd12, %r58, 4;
	add.s64 	%rd4, %rd2, %rd12;
	ld.global.u32 	%r59, [%rd4];
	setp.eq.s32 	%p5, %r59, 0;
	@%p5 bra 	$L__BB0_6;
	add.s32 	%r60, %r106, %r10;
	mul.wide.s32 	%rd13, %r60, 4;
	add.s64 	%rd14, %rd1, %rd13;
	st.global.u32 	[%rd14], %r104;
	add.s32 	%r106, %r106, 1;
$L__BB0_6:
	ld.global.u32 	%r61, [%rd4+4];
	setp.eq.s32 	%p6, %r61, 0;
	@%p6 bra 	$L__BB0_8;
	add.s32 	%r62, %r104, 1;
	add.s32 	%r63, %r106, %r10;
	mul.wide.s32 	%rd15, %r63, 4;
	add.s64 	%rd16, %rd1, %rd15;
	st.global.u32 	[%rd16], %r62;
	add.s32 	%r106, %r106, 1;
$L__BB0_8:
	ld.global.u32 	%r64, [%rd4+8];
	setp.eq.s32 	%p7, %r64, 0;
	@%p7 bra 	$L__BB0_10;
	add.s32 	%r65, %r104, 2;
	add.s32 	%r66, %r106, %r10;
	mul.wide.s32 	%rd17, %r66, 4;
	add.s64 	%rd18, %rd1, %rd17;
	st.global.u32 	[%rd18], %r65;
	add.s32 	%r106, %r106, 1;
$L__BB0_10:
	ld.global.u32 	%r67, [%rd4+12];
	setp.eq.s32 	%p8, %r67, 0;
	@%p8 bra 	$L__BB0_12;
	add.s32 	%r68, %r104, 3;
	add.s32 	%r69, %r106, %r10;
	mul.wide.s32 	%rd19, %r69, 4;
	add.s64 	%rd20, %rd1, %rd19;
	st.global.u32 	[%rd20], %r68;
	add.s32 	%r106, %r106, 1;
$L__BB0_12:
	ld.global.u32 	%r70, [%rd4+16];
	setp.eq.s32 	%p9, %r70, 0;
	@%p9 bra 	$L__BB0_14;
	add.s32 	%r71, %r104, 4;
	add.s32 	%r72, %r106, %r10;
	mul.wide.s32 	%rd21, %r72, 4;
	add.s64 	%rd22, %rd1, %rd21;
	st.global.u32 	[%rd22], %r71;
	add.s32 	%r106, %r106, 1;
$L__BB0_14:
	ld.global.u32 	%r73, [%rd4+20];
	setp.eq.s32 	%p10, %r73, 0;
	@%p10 bra 	$L__BB0_16;
	add.s32 	%r74, %r104, 5;
	add.s32 	%r75, %r106, %r10;
	mul.wide.s32 	%rd23, %r75, 4;
	add.s64 	%rd24, %rd1, %rd23;
	st.global.u32 	[%rd24], %r74;
	add.s32 	%r106, %r106, 1;
$L__BB0_16:
	ld.global.u32 	%r76, [%rd4+24];
	setp.eq.s32 	%p11, %r76, 0;
	@%p11 bra 	$L__BB0_18;
	add.s32 	%r77, %r104, 6;
	add.s32 	%r78, %r106, %r10;
	mul.wide.s32 	%rd25, %r78, 4;
	add.s64 	%rd26, %rd1, %rd25;
	st.global.u32 	[%rd26], %r77;
	add.s32 	%r106, %r106, 1;
$L__BB0_18:
	ld.global.u32 	%r79, [%rd4+28];
	setp.eq.s32 	%p12, %r79, 0;
	@%p12 bra 	$L__BB0_20;
	add.s32 	%r80, %r104, 7;
	add.s32 	%r81, %r106, %r10;
	mul.wide.s32 	%rd27, %r81, 4;
	add.s64 	%rd28, %rd1, %rd27;
	st.global.u32 	[%rd28], %r80;
	add.s32 	%r106, %r106, 1;
$L__BB0_20:
	add.s32 	%r104, %r104, 8;
	setp.ne.s32 	%p13, %r104, %r6;
	mov.u32 	%r120, %r6;
	@%p13 bra 	$L__BB0_4;
$L__BB0_21:
	setp.eq.s32 	%p14, %r3, 0;
	@%p14 bra 	$L__BB0_42;
	setp.lt.u32 	%p15, %r4, 3;
	@%p15 bra 	$L__BB0_32;
	add.s32 	%r82, %r120, %r11;
	mul.wide.s32 	%rd29, %r82, 4;
	add.s64 	%rd5, %rd2, %rd29;
	ld.global.u32 	%r83, [%rd5];
	setp.eq.s32 	%p16, %r83, 0;
	@%p16 bra 	$L__BB0_25;
	add.s32 	%r84, %r106, %r10;
	mul.wide.s32 	%rd30, %r84, 4;
	add.s64 	%rd31, %rd1, %rd30;
	st.global.u32 	[%rd31], %r120;
	add.s32 	%r106, %r106, 1;
$L__BB0_25:
	ld.global.u32 	%r85, [%rd5+4];
	setp.eq.s32 	%p17, %r85, 0;
	@%p17 bra 	$L__BB0_27;
	add.s32 	%r86, %r120, 1;
	add.s32 	%r87, %r106, %r10;
	mul.wide.s32 	%rd32, %r87, 4;
	add.s64 	%rd33, %rd1, %rd32;
	st.global.u32 	[%rd33], %r86;
	add.s32 	%r106, %r106, 1;
$L__BB0_27:
	ld.global.u32 	%r88, [%rd5+8];
	setp.eq.s32 	%p18, %r88, 0;
	@%p18 bra 	$L__BB0_29;
	add.s32 	%r89, %r120, 2;
	add.s32 	%r90, %r106, %r10;
	mul.wide.s32 	%rd34, %r90, 4;
	add.s64 	%rd35, %rd1, %rd34;
	st.global.u32 	[%rd35], %r89;
	add.s32 	%r106, %r106, 1;
$L__BB0_29:
	ld.global.u32 	%r91, [%rd5+12];
	setp.eq.s32 	%p19, %r91, 0;
	@%p19 bra 	$L__BB0_31;
	add.s32 	%r92, %r120, 3;
	add.s32 	%r93, %r106, %r10;
	mul.wide.s32 	%rd36, %r93, 4;
	add.s64 	%rd37, %rd1, %rd36;
	st.global.u32 	[%rd37], %r92;
	add.s32 	%r106, %r106, 1;
$L__BB0_31:
	add.s32 	%r120, %r120, 4;
$L__BB0_32:
	setp.eq.s32 	%p20, %r5, 0;
	@%p20 bra 	$L__BB0_42;
	setp.eq.s32 	%p21, %r5, 1;
	@%p21 bra 	$L__BB0_39;
	add.s32 	%r94, %r120, %r11;
	mul.wide.s32 	%rd38, %r94, 4;
	add.s64 	%rd6, %rd2, %rd38;
	ld.global.u32 	%r95, [%rd6];
	setp.eq.s32 	%p22, %r95, 0;
	@%p22 bra 	$L__BB0_36;
	add.s32 	%r96, %r106, %r10;
	mul.wide.s32 	%rd39, %r96, 4;
	add.s64 	%rd40, %rd1, %rd39;
	st.global.u32 	[%rd40], %r120;
	add.s32 	%r106, %r106, 1;
$L__BB0_36:
	ld.global.u32 	%r97, [%rd6+4];
	setp.eq.s32 	%p23, %r97, 0;
	@%p23 bra 	$L__BB0_38;
	add.s32 	%r98, %r120, 1;
	add.s32 	%r99, %r106, %r10;
	mul.wide.s32 	%rd41, %r99, 4;
	add.s64 	%rd42, %rd1, %rd41;
	st.global.u32 	[%rd42], %r98;
	add.s32 	%r106, %r106, 1;
$L__BB0_38:
	add.s32 	%r120, %r120, 2;
$L__BB0_39:
	setp.eq.s32 	%p24, %r7, 0;
	@%p24 bra 	$L__BB0_42;
	add.s32 	%r100, %r120, %r11;
	mul.wide.s32 	%rd43, %r100, 4;
	add.s64 	%rd44, %rd2, %rd43;
	ld.global.u32 	%r101, [%rd44];
	setp.eq.s32 	%p25, %r101, 0;
	@%p25 bra 	$L__BB0_42;
	add.s32 	%r102, %r106, %r10;
	mul.wide.s32 	%rd45, %r102, 4;
	add.s64 	%rd46, %rd1, %rd45;
	st.global.u32 	[%rd46], %r120;
$L__BB0_42:
	add.s32 	%r103, %r103, %r8;
	setp.lt.s32 	%p26, %r103, %r52;
	@%p26 bra 	$L__BB0_2;
$L__BB0_43:
	ret;

}
	// .globl	_Z18DimensionGeneratorPiS_S_i
.visible .entry _Z18DimensionGeneratorPiS_S_i(
	.param .u64 .ptr .align 1 _Z18DimensionGeneratorPiS_S_i_param_0,
	.param .u64 .ptr .align 1 _Z18DimensionGeneratorPiS_S_i_param_1,
	.param .u64 .ptr .align 1 _Z18DimensionGeneratorPiS_S_i_param_2,
	.param .u32 _Z18DimensionGeneratorPiS_S_i_param_3
)
{
	.reg .pred 	%p<45>;
	.reg .b32 	%r<130>;
	.reg .b64 	%rd<16>;

	ld.param.u64 	%rd10, [_Z18DimensionGeneratorPiS_S_i_param_0];
	ld.param.u64 	%rd9, [_Z18DimensionGeneratorPiS_S_i_param_1];
	ld.param.u32 	%r23, [_Z18DimensionGeneratorPiS_S_i_param_3];
	cvta.to.global.u64 	%rd1, %rd10;
	mov.u32 	%r24, %tid.x;
	mov.u32 	%r1, %ntid.x;
	mov.u32 	%r25, %ctaid.x;
	mad.lo.s32 	%r124, %r1, %r25, %r24;
	setp.ge.s32 	%p1, %r124, %r23;
	setp.lt.s32 	%p2, %r23, 1;
	or.pred  	%p3, %p1, %p2;
	@%p3 bra 	$L__BB1_76;
	and.b32  	%r3, %r23, 15;
	add.s32 	%r4, %r3, -1;
	and.b32  	%r5, %r23, 7;
	add.s32 	%r6, %r5, -1;
	and.b32  	%r7, %r23, 2147483632;
	and.b32  	%r8, %r23, 3;
	neg.s32 	%r9, %r7;
	add.s64 	%rd2, %rd1, 32;
	mov.u32 	%r26, %nctaid.x;
	mul.lo.s32 	%r10, %r1, %r26;
	cvta.to.global.u64 	%rd3, %rd9;
$L__BB1_2:
	setp.lt.u32 	%p4, %r23, 16;
	mul.lo.s32 	%r12, %r124, %r23;
	mul.wide.s32 	%rd11, %r124, 4;
	add.s64 	%rd4, %rd3, %rd11;
	mov.b32 	%r128, 0;
	mov.u32 	%r125, %r12;
	mov.u32 	%r126, %r9;
	@%p4 bra 	$L__BB1_36;
$L__BB1_3:
	.pragma "nounroll";
	mul.wide.s32 	%rd12, %r125, 4;
	add.s64 	%rd5, %rd2, %rd12;
	ld.global.u32 	%r28, [%rd5+-32];
	setp.eq.s32 	%p5, %r28, 0;
	@%p5 bra 	$L__BB1_5;
	ld.global.u32 	%r29, [%rd4];
	add.s32 	%r30, %r29, 1;
	st.global.u32 	[%rd4], %r30;
$L__BB1_5:
	ld.global.u32 	%r31, [%rd5+-28];
	setp.eq.s32 	%p6, %r31, 0;
	@%p6 bra 	$L__BB1_7;
	ld.global.u32 	%r32, [%rd4];
	add.s32 	%r33, %r32, 1;
	st.global.u32 	[%rd4], %r33;
$L__BB1_7:
	ld.global.u32 	%r34, [%rd5+-24];
	setp.eq.s32 	%p7, %r34, 0;
	@%p7 bra 	$L__BB1_9;
	ld.global.u32 	%r35, [%rd4];
	add.s32 	%r36, %r35, 1;
	st.global.u32 	[%rd4], %r36;
$L__BB1_9:
	ld.global.u32 	%r37, [%rd5+-20];
	setp.eq.s32 	%p8, %r37, 0;
	@%p8 bra 	$L__BB1_11;
	ld.global.u32 	%r38, [%rd4];
	add.s32 	%r39, %r38, 1;
	st.global.u32 	[%rd4], %r39;
$L__BB1_11:
	ld.global.u32 	%r40, [%rd5+-16];
	setp.eq.s32 	%p9, %r40, 0;
	@%p9 bra 	$L__BB1_13;
	ld.global.u32 	%r41, [%rd4];
	add.s32 	%r42, %r41, 1;
	st.global.u32 	[%rd4], %r42;
$L__BB1_13:
	ld.global.u32 	%r43, [%rd5+-12];
	setp.eq.s32 	%p10, %r43, 0;
	@%p10 bra 	$L__BB1_15;
	ld.global.u32 	%r44, [%rd4];
	add.s32 	%r45, %r44, 1;
	st.global.u32 	[%rd4], %r45;
$L__BB1_15:
	ld.global.u32 	%r46, [%rd5+-8];
	setp.eq.s32 	%p11, %r46, 0;
	@%p11 bra 	$L__BB1_17;
	ld.global.u32 	%r47, [%rd4];
	add.s32 	%r48, %r47, 1;
	st.global.u32 	[%rd4], %r48;
$L__BB1_17:
	ld.global.u32 	%r49, [%rd5+-4];
	setp.eq.s32 	%p12, %r49, 0;
	@%p12 bra 	$L__BB1_19;
	ld.global.u32 	%r50, [%rd4];
	add.s32 	%r51, %r50, 1;
	st.global.u32 	[%rd4], %r51;
$L__BB1_19:
	ld.global.u32 	%r52, [%rd5];
	setp.eq.s32 	%p13, %r52, 0;
	@%p13 bra 	$L__BB1_21;
	ld.global.u32 	%r53, [%rd4];
	add.s32 	%r54, %r53, 1;
	st.global.u32 	[%rd4], %r54;
$L__BB1_21:
	ld.global.u32 	%r55, [%rd5+4];
	setp.eq.s32 	%p14, %r55, 0;
	@%p14 bra 	$L__BB1_23;
	ld.global.u32 	%r56, [%rd4];
	add.s32 	%r57, %r56, 1;
	st.global.u32 	[%rd4], %r57;
$L__BB1_23:
	ld.global.u32 	%r58, [%rd5+8];
	setp.eq.s32 	%p15, %r58, 0;
	@%p15 bra 	$L__BB1_25;
	ld.global.u32 	%r59, [%rd4];
	add.s32 	%r60, %r59, 1;
	st.global.u32 	[%rd4], %r60;
$L__BB1_25:
	ld.global.u32 	%r61, [%rd5+12];
	setp.eq.s32 	%p16, %r61, 0;
	@%p16 bra 	$L__BB1_27;
	ld.global.u32 	%r62, [%rd4];
	add.s32 	%r63, %r62, 1;
	st.global.u32 	[%rd4], %r63;
$L__BB1_27:
	ld.global.u32 	%r64, [%rd5+16];
	setp.eq.s32 	%p17, %r64, 0;
	@%p17 bra 	$L__BB1_29;
	ld.global.u32 	%r65, [%rd4];
	add.s32 	%r66, %r65, 1;
	st.global.u32 	[%rd4], %r66;
$L__BB1_29:
	ld.global.u32 	%r67, [%rd5+20];
	setp.eq.s32 	%p18, %r67, 0;
	@%p18 bra 	$L__BB1_31;
	ld.global.u32 	%r68, [%rd4];
	add.s32 	%r69, %r68, 1;
	st.global.u32 	[%rd4], %r69;
$L__BB1_31:
	ld.global.u32 	%r70, [%rd5+24];
	setp.eq.s32 	%p19, %r70, 0;
	@%p19 bra 	$L__BB1_33;
	ld.global.u32 	%r71, [%rd4];
	add.s32 	%r72, %r71, 1;
	st.global.u32 	[%rd4], %r72;
$L__BB1_33:
	ld.global.u32 	%r73, [%rd5+28];
	setp.eq.s32 	%p20, %r73, 0;
	@%p20 bra 	$L__BB1_35;
	ld.global.u32 	%r74, [%rd4];
	add.s32 	%r75, %r74, 1;
	st.global.u32 	[%rd4], %r75;
$L__BB1_35:
	add.s32 	%r126, %r126, 16;
	add.s32 	%r125, %r125, 16;
	setp.eq.s32 	%p21, %r126, 0;
	mov.u32 	%r128, %r7;
	@%p21 bra 	$L__BB1_36;
	bra.uni 	$L__BB1_3;
$L__BB1_36:
	setp.eq.s32 	%p22, %r3, 0;
	@%p22 bra 	$L__BB1_75;
	setp.lt.u32 	%p23, %r4, 7;
	@%p23 bra 	$L__BB1_55;
	add.s32 	%r76, %r128, %r12;
	mul.wide.s32 	%rd13, %r76, 4;
	add.s64 	%rd6, %rd1, %rd13;
	ld.global.u32 	%r77, [%rd6];
	setp.eq.s32 	%p24, %r77, 0;
	@%p24 bra 	$L__BB1_40;
	ld.global.u32 	%r78, [%rd4];
	add.s32 	%r79, %r78, 1;
	st.global.u32 	[%rd4], %r79;
$L__BB1_40:
	ld.global.u32 	%r80, [%rd6+4];
	setp.eq.s32 	%p25, %r80, 0;
	@%p25 bra 	$L__BB1_42;
	ld.global.u32 	%r81, [%rd4];
	add.s32 	%r82, %r81, 1;
	st.global.u32 	[%rd4], %r82;
$L__BB1_42:
	ld.global.u32 	%r83, [%rd6+8];
	setp.eq.s32 	%p26, %r83, 0;
	@%p26 bra 	$L__BB1_44;
	ld.global.u32 	%r84, [%rd4];
	add.s32 	%r85, %r84, 1;
	st.global.u32 	[%rd4], %r85;
$L__BB1_44:
	ld.global.u32 	%r86, [%rd6+12];
	setp.eq.s32 	%p27, %r86, 0;
	@%p27 bra 	$L__BB1_46;
	ld.global.u32 	%r87, [%rd4];
	add.s32 	%r88, %r87, 1;
	st.global.u32 	[%rd4], %r88;
$L__BB1_46:
	ld.global.u32 	%r89, [%rd6+16];
	setp.eq.s32 	%p28, %r89, 0;
	@%p28 bra 	$L__BB1_48;
	ld.global.u32 	%r90, [%rd4];
	add.s32 	%r91, %r90, 1;
	st.global.u32 	[%rd4], %r91;
$L__BB1_48:
	ld.global.u32 	%r92, [%rd6+20];
	setp.eq.s32 	%p29, %r92, 0;
	@%p29 bra 	$L__BB1_50;
	ld.global.u32 	%r93, [%rd4];
	add.s32 	%r94, %r93, 1;
	st.global.u32 	[%rd4], %r94;
$L__BB1_50:
	ld.global.u32 	%r95, [%rd6+24];
	setp.eq.s32 	%p30, %r95, 0;
	@%p30 bra 	$L__BB1_52;
	ld.global.u32 	%r96, [%rd4];
	add.s32 	%r97, %r96, 1;
	st.global.u32 	[%rd4], %r97;
$L__BB1_52:
	ld.global.u32 	%r98, [%rd6+28];
	setp.eq.s32 	%p31, %r98, 0;
	@%p31 bra 	$L__BB1_54;
	ld.global.u32 	%r99, [%rd4];
	add.s32 	%r100, %r99, 1;
	st.global.u32 	[%rd4], %r100;
$L__BB1_54:
	add.s32 	%r128, %r128, 8;
$L__BB1_55:
	setp.eq.s32 	%p32, %r5, 0;
	@%p32 bra 	$L__BB1_75;
	setp.lt.u32 	%p33, %r6, 3;
	@%p33 bra 	$L__BB1_66;
	add.s32 	%r101, %r128, %r12;
	mul.wide.s32 	%rd14, %r101, 4;
	add.s64 	%rd7, %rd1, %rd14;
	ld.global.u32 	%r102, [%rd7];
	setp.eq.s32 	%p34, %r102, 0;
	@%p34 bra 	$L__BB1_59;
	ld.global.u32 	%r103, [%rd4];
	add.s32 	%r104, %r103, 1;
	st.global.u32 	[%rd4], %r104;
$L__BB1_59:
	ld.global.u32 	%r105, [%rd7+4];
	setp.eq.s32 	%p35, %r105, 0;
	@%p35 bra 	$L__BB1_61;
	ld.global.u32 	%r106, [%rd4];
	add.s32 	%r107, %r106, 1;
	st.global.u32 	[%rd4], %r107;
$L__BB1_61:
	ld.global.u32 	%r108, [%rd7+8];
	setp.eq.s32 	%p36, %r108, 0;
	@%p36 bra 	$L__BB1_63;
	ld.global.u32 	%r109, [%rd4];
	add.s32 	%r110, %r109, 1;
	st.global.u32 	[%rd4], %r110;
$L__BB1_63:
	ld.global.u32 	%r111, [%rd7+12];
	setp.eq.s32 	%p37, %r111, 0;
	@%p37 bra 	$L__BB1_65;
	ld.global.u32 	%r112, [%rd4];
	add.s32 	%r113, %r112, 1;
	st.global.u32 	[%rd4], %r113;
$L__BB1_65:
	add.s32 	%r128, %r128, 4;
$L__BB1_66:
	setp.eq.s32 	%p38, %r8, 0;
	@%p38 bra 	$L__BB1_75;
	add.s32 	%r114, %r128, %r12;
	mul.wide.s32 	%rd15, %r114, 4;
	add.s64 	%rd8, %rd1, %rd15;
	ld.global.u32 	%r115, [%rd8];
	setp.eq.s32 	%p39, %r115, 0;
	@%p39 bra 	$L__BB1_69;
	ld.global.u32 	%r116, [%rd4];
	add.s32 	%r117, %r116, 1;
	st.global.u32 	[%rd4], %r117;
$L__BB1_69:
	setp.eq.s32 	%p40, %r8, 1;
	@%p40 bra 	$L__BB1_75;
	ld.global.u32 	%r118, [%rd8+4];
	setp.eq.s32 	%p41, %r118, 0;
	@%p41 bra 	$L__BB1_72;
	ld.global.u32 	%r119, [%rd4];
	add.s32 	%r120, %r119, 1;
	st.global.u32 	[%rd4], %r120;
$L__BB1_72:
	setp.eq.s32 	%p42, %r8, 2;
	@%p42 bra 	$L__BB1_75;
	ld.global.u32 	%r121, [%rd8+8];
	setp.eq.s32 	%p43, %r121, 0;
	@%p43 bra 	$L__BB1_75;
	ld.global.u32 	%r122, [%rd4];
	add.s32 	%r123, %r122, 1;
	st.global.u32 	[%rd4], %r123;
$L__BB1_75:
	add.s32 	%r124, %r124, %r10;
	setp.lt.s32 	%p44, %r124, %r23;
	@%p44 bra 	$L__BB1_2;
$L__BB1_76:
	bar.sync 	0;
	ret;

}
	// .globl	_Z20PermutationGeneratoriPiii
.visible .entry _Z20PermutationGeneratoriPiii(
	.param .u32 _Z20PermutationGeneratoriPiii_param_0,
	.param .u64 .ptr .align 1 _Z20PermutationGeneratoriPiii_param_1,
	.param .u32 _Z20PermutationGeneratoriPiii_param_2,
	.param .u32 _Z20PermutationGeneratoriPiii_param_3
)
{
	.local .align 8 .b8 	__local_depot2[48];
	.reg .b64 	%SP;
	.reg .b64 	%SPL;
	.reg .pred 	%p<78>;
	.reg .b32 	%r<1505>;
	.reg .b64 	%rd<61>;

	mov.u64 	%SPL, __local_depot2;
	ld.param.u32 	%r629, [_Z20PermutationGeneratoriPiii_param_0];
	ld.param.u64 	%rd11, [_Z20PermutationGeneratoriPiii_param_1];
	ld.param.u32 	%r630, [_Z20PermutationGeneratoriPiii_param_2];
	ld.param.u32 	%r631, [_Z20PermutationGeneratoriPiii_param_3];
	cvta.to.global.u64 	%rd1, %rd11;
	add.u64 	%rd2, %SPL, 0;
	mov.u32 	%r1, %ntid.x;
	mov.u32 	%r2, %tid.x;
	xor.b32  	%r634, %r1, -1429050551;
	mul.lo.s32 	%r635, %r634, 1099087573;
	add.s32 	%r1504, %r635, -638133224;
	add.s32 	%r1188, %r635, 123456789;
	st.local.v2.u32 	[%rd2], {%r1504, %r1188};
	xor.b32  	%r1187, %r635, 362436069;
	mov.b32 	%r1186, -123459836;
	st.local.v2.u32 	[%rd2+8], {%r1187, %r1186};
	add.s32 	%r1184, %r635, 5783321;
	mov.b32 	%r1185, -589760388;
	st.local.v2.u32 	[%rd2+16], {%r1185, %r1184};
	setp.eq.s32 	%p1, %r2, 0;
	@%p1 bra 	$L__BB2_115;
	cvt.u64.u32 	%rd60, %r2;
	mov.b32 	%r1171, 0;
	mov.b32 	%r1186, -123459836;
	mov.b32 	%r1185, -589760388;
$L__BB2_2:
	mov.u64 	%rd4, %rd60;
	and.b64  	%rd5, %rd4, 3;
	setp.eq.s64 	%p2, %rd5, 0;
	@%p2 bra 	$L__BB2_114;
	mul.wide.u32 	%rd13, %r1171, 3200;
	mov.u64 	%rd14, precalc_xorwow_matrix;
	add.s64 	%rd6, %rd14, %rd13;
	mov.b32 	%r1184, 0;
	mov.u32 	%r1185, %r1184;
	mov.u32 	%r1186, %r1184;
	mov.u32 	%r1187, %r1184;
	mov.u32 	%r1188, %r1184;
	mov.u32 	%r1177, %r1184;
$L__BB2_4:
	mul.wide.u32 	%rd15, %r1177, 4;
	add.s64 	%rd16, %rd2, %rd15;
	ld.local.u32 	%r19, [%rd16+4];
	shl.b32 	%r20, %r1177, 5;
	mov.b32 	%r1183, 0;
$L__BB2_5:
	.pragma "nounroll";
	shr.u32 	%r641, %r19, %r1183;
	and.b32  	%r642, %r641, 1;
	setp.eq.b32 	%p3, %r642, 1;
	not.pred 	%p4, %p3;
	add.s32 	%r643, %r20, %r1183;
	mul.lo.s32 	%r644, %r643, 5;
	mul.wide.u32 	%rd17, %r644, 4;
	add.s64 	%rd7, %rd6, %rd17;
	@%p4 bra 	$L__BB2_7;
	ld.global.u32 	%r645, [%rd7];
	xor.b32  	%r1188, %r1188, %r645;
	ld.global.u32 	%r646, [%rd7+4];
	xor.b32  	%r1187, %r1187, %r646;
	ld.global.u32 	%r647, [%rd7+8];
	xor.b32  	%r1186, %r1186, %r647;
	ld.global.u32 	%r648, [%rd7+12];
	xor.b32  	%r1185, %r1185, %r648;
	ld.global.u32 	%r649, [%rd7+16];
	xor.b32  	%r1184, %r1184, %r649;
$L__BB2_7:
	and.b32  	%r651, %r641, 2;
	setp.eq.s32 	%p5, %r651, 0;
	@%p5 bra 	$L__BB2_9;
	ld.global.u32 	%r652, [%rd7+20];
	xor.b32  	%r1188, %r1188, %r652;
	ld.global.u32 	%r653, [%rd7+24];
	xor.b32  	%r1187, %r1187, %r653;
	ld.global.u32 	%r654, [%rd7+28];
	xor.b32  	%r1186, %r1186, %r654;
	ld.global.u32 	%r655, [%rd7+32];
	xor.b32  	%r1185, %r1185, %r655;
	ld.global.u32 	%r656, [%rd7+36];
	xor.b32  	%r1184, %r1184, %r656;
$L__BB2_9:
	and.b32  	%r658, %r641, 4;
	setp.eq.s32 	%p6, %r658, 0;
	@%p6 bra 	$L__BB2_11;
	ld.global.u32 	%r659, [%rd7+40];
	xor.b32  	%r1188, %r1188, %r659;
	ld.global.u32 	%r660, [%rd7+44];
	xor.b32  	%r1187, %r1187, %r660;
	ld.global.u32 	%r661, [%rd7+48];
	xor.b32  	%r1186, %r1186, %r661;
	ld.global.u32 	%r662, [%rd7+52];
	xor.b32  	%r1185, %r1185, %r662;
	ld.global.u32 	%r663, [%rd7+56];
	xor.b32  	%r1184, %r1184, %r663;
$L__BB2_11:
	and.b32  	%r665, %r641, 8;
	setp.eq.s32 	%p7, %r665, 0;
	@%p7 bra 	$L__BB2_13;
	ld.global.u32 	%r666, [%rd7+60];
	xor.b32  	%r1188, %r1188, %r666;
	ld.global.u32 	%r667, [%rd7+64];
	xor.b32  	%r1187, %r1187, %r667;
	ld.global.u32 	%r668, [%rd7+68];
	xor.b32  	%r1186, %r1186, %r668;
	ld.global.u32 	%r669, [%rd7+72];
	xor.b32  	%r1185, %r1185, %r669;
	ld.global.u32 	%r670, [%rd7+76];
	xor.b32  	%r1184, %r1184, %r670;
$L__BB2_13:
	and.b32  	%r672, %r641, 16;
	setp.eq.s32 	%p8, %r672, 0;
	@%p8 bra 	$L__BB2_15;
	ld.global.u32 	%r673, [%rd7+80];
	xor.b32  	%r1188, %r1188, %r673;
	ld.global.u32 	%r674, [%rd7+84];
	xor.b32  	%r1187, %r1187, %r674;
	ld.global.u32 	%r675, [%rd7+88];
	xor.b32  	%r1186, %r1186, %r675;
	ld.global.u32 	%r676, [%rd7+92];
	xor.b32  	%r1185, %r1185, %r676;
	ld.global.u32 	%r677, [%rd7+96];
	xor.b32  	%r1184, %r1184, %r677;
$L__BB2_15:
	and.b32  	%r679, %r641, 32;
	setp.eq.s32 	%p9, %r679, 0;
	@%p9 bra 	$L__BB2_17;
	ld.global.u32 	%r680, [%rd7+100];
	xor.b32  	%r1188, %r1188, %r680;
	ld.global.u32 	%r681, [%rd7+104];
	xor.b32  	%r1187, %r1187, %r681;
	ld.global.u32 	%r682, [%rd7+108];
	xor.b32  	%r1186, %r1186, %r682;
	ld.global.u32 	%r683, [%rd7+112];
	xor.b32  	%r1185, %r1185, %r683;
	ld.global.u32 	%r684, [%rd7+116];
	xor.b32  	%r1184, %r1184, %r684;
$L__BB2_17:
	and.b32  	%r686, %r641, 64;
	setp.eq.s32 	%p10, %r686, 0;
	@%p10 bra 	$L__BB2_19;
	ld.global.u32 	%r687, [%rd7+120];
	xor.b32  	%r1188, %r1188, %r687;
	ld.global.u32 	%r688, [%rd7+124];
	xor.b32  	%r1187, %r1187, %r688;
	ld.global.u32 	%r689, [%rd7+128];
	xor.b32  	%r1186, %r1186, %r689;
	ld.global.u32 	%r690, [%rd7+132];
	xor.b32  	%r1185, %r1185, %r690;
	ld.global.u32 	%r691, [%rd7+136];
	xor.b32  	%r1184, %r1184, %r691;
$L__BB2_19:
	and.b32  	%r693, %r641, 128;
	setp.eq.s32 	%p11, %r693, 0;
	@%p11 bra 	$L__BB2_21;
	ld.global.u32 	%r694, [%rd7+140];
	xor.b32  	%r1188, %r1188, %r694;
	ld.global.u32 	%r695, [%rd7+144];
	xor.b32  	%r1187, %r1187, %r695;
	ld.global.u32 	%r696, [%rd7+148];
	xor.b32  	%r1186, %r1186, %r696;
	ld.global.u32 	%r697, [%rd7+152];
	xor.b32  	%r1185, %r1185, %r697;
	ld.global.u32 	%r698, [%rd7+156];
	xor.b32  	%r1184, %r1184, %r698;
$L__BB2_21:
	and.b32  	%r700, %r641, 256;
	setp.eq.s32 	%p12, %r700, 0;
	@%p12 bra 	$L__BB2_23;
	ld.global.u32 	%r701, [%rd7+160];
	xor.b32  	%r1188, %r1188, %r701;
	ld.global.u32 	%r702, [%rd7+164];
	xor.b32  	%r1187, %r1187, %r702;
	ld.global.u32 	%r703, [%rd7+168];
	xor.b32  	%r1186, %r1186, %r703;
	ld.global.u32 	%r704, [%rd7+172];
	xor.b32  	%r1185, %r1185, %r704;
	ld.global.u32 	%r705, [%rd7+176];
	xor.b32  	%r1184, %r1184, %r705;
$L__BB2_23:
	and.b32  	%r707, %r641, 512;
	setp.eq.s32 	%p13, %r707, 0;
	@%p13 bra 	$L__BB2_25;
	ld.global.u32 	%r708, [%rd7+180];
	xor.b32  	%r1188, %r1188, %r708;
	ld.global.u32 	%r709, [%rd7+184];
	xor.b32  	%r1187, %r1187, %r709;
	ld.global.u32 	%r710, [%rd7+188];
	xor.b32  	%r1186, %r1186, %r710;
	ld.global.u32 	%r711, [%rd7+192];
	xor.b32  	%r1185, %r1185, %r711;
	ld.global.u32 	%r712, [%rd7+196];
	xor.b32  	%r1184, %r1184, %r712;
$L__BB2_25:
	and.b32  	%r714, %r641, 1024;
	setp.eq.s32 	%p14, %r714, 0;
	@%p14 bra 	$L__BB2_27;
	ld.global.u32 	%r715, [%rd7+200];
	xor.b32  	%r1188, %r1188, %r715;
	ld.global.u32 	%r716, [%rd7+204];
	xor.b32  	%r1187, %r1187, %r716;
	ld.global.u32 	%r717, [%rd7+208];
	xor.b32  	%r1186, %r1186, %r717;
	ld.global.u32 	%r718, [%rd7+212];
	xor.b32  	%r1185, %r1185, %r718;
	ld.global.u32 	%r719, [%rd7+216];
	xor.b32  	%r1184, %r1184, %r719;
$L__BB2_27:
	and.b32  	%r721, %r641, 2048;
	setp.eq.s32 	%p15, %r721, 0;
	@%p15 bra 	$L__BB2_29;
	ld.global.u32 	%r722, [%rd7+220];
	xor.b32  	%r1188, %r1188, %r722;
	ld.global.u32 	%r723, [%rd7+224];
	xor.b32  	%r1187, %r1187, %r723;
	ld.global.u32 	%r724, [%rd7+228];
	xor.b32  	%r1186, %r1186, %r724;
	ld.global.u32 	%r725, [%rd7+232];
	xor.b32  	%r1185, %r1185, %r725;
	ld.global.u32 	%r726, [%rd7+236];
	xor.b32  	%r1184, %r1184, %r726;
$L__BB2_29:
	and.b32  	%r728, %r641, 4096;
	setp.eq.s32 	%p16, %r728, 0;
	@%p16 bra 	$L__BB2_31;
	ld.global.u32 	%r729, [%rd7+240];
	xor.b32  	%r1188, %r1188, %r729;
	ld.global.u32 	%r730, [%rd7+244];
	xor.b32  	%r1187, %r1187, %r730;
	ld.global.u32 	%r731, [%rd7+248];
	xor.b32  	%r1186, %r1186, %r731;
	ld.global.u32 	%r732, [%rd7+252];
	xor.b32  	%r1185, %r1185, %r732;
	ld.global.u32 	%r733, [%rd7+256];
	xor.b32  	%r1184, %r1184, %r733;
$L__BB2_31:
	and.b32  	%r735, %r641, 8192;
	setp.eq.s32 	%p17, %r735, 0;
	@%p17 bra 	$L__BB2_33;
	ld.global.u32 	%r736, [%rd7+260];
	xor.b32  	%r1188, %r1188, %r736;
	ld.global.u32 	%r737, [%rd7+264];
	xor.b32  	%r1187, %r1187, %r737;
	ld.global.u32 	%r738, [%rd7+268];
	xor.b32  	%r1186, %r1186, %r738;
	ld.global.u32 	%r739, [%rd7+272];
	xor.b32  	%r1185, %r1185, %r739;
	ld.global.u32 	%r740, [%rd7+276];
	xor.b32  	%r1184, %r1184, %r740;
$L__BB2_33:
	and.b32  	%r742, %r641, 16384;
	setp.eq.s32 	%p18, %r742, 0;
	@%p18 bra 	$L__BB2_35;
	ld.global.u32 	%r743, [%rd7+280];
	xor.b32  	%r1188, %r1188, %r743;
	ld.global.u32 	%r744, [%rd7+284];
	xor.b32  	%r1187, %r1187, %r744;
	ld.global.u32 	%r745, [%rd7+288];
	xor.b32  	%r1186, %r1186, %r745;
	ld.global.u32 	%r746, [%rd7+292];
	xor.b32  	%r1185, %r1185, %r746;
	ld.global.u32 	%r747, [%rd7+296];
	xor.b32  	%r1184, %r1184, %r747;
$L__BB2_35:
	and.b32  	%r749, %r641, 32768;
	setp.eq.s32 	%p19, %r749, 0;
	@%p19 bra 	$L__BB2_37;
	ld.global.u32 	%r750, [%rd7+300];
	xor.b32  	%r1188, %r1188, %r750;
	ld.global.u32 	%r751, [%rd7+304];
	xor.b32  	%r1187, %r1187, %r751;
	ld.global.u32 	%r752, [%rd7+308];
	xor.b32  	%r1186, %r1186, %r752;
	ld.global.u32 	%r753, [%rd7+312];
	xor.b32  	%r1185, %r1185, %r753;
	ld.global.u32 	%r754, [%rd7+316];
	xor.b32  	%r1184, %r1184, %r754;
$L__BB2_37:
	add.s32 	%r1183, %r1183, 16;
	setp.ne.s32 	%p20, %r1183, 32;
	@%p20 bra 	$L__BB2_5;
	mad.lo.s32 	%r755, %r1177, -31, %r20;
	add.s32 	%r1177, %r755, 1;
	setp.ne.s32 	%p21, %r1177, 5;
	@%p21 bra 	$L__BB2_4;
	st.local.u32 	[%rd2+4], %r1188;
	st.local.v2.u32 	[%rd2+8], {%r1187, %r1186};
	st.local.v2.u32 	[%rd2+16], {%r1185, %r1184};
	setp.eq.s64 	%p22, %rd5, 1;
	@%p22 bra 	$L__BB2_114;
	mov.b32 	%r1184, 0;
	mov.u32 	%r1185, %r1184;
	mov.u32 	%r1186, %r1184;
	mov.u32 	%r1187, %r1184;
	mov.u32 	%r1188, %r1184;
	mov.u32 	%r1269, %r1184;
$L__BB2_41:
	mul.wide.u32 	%rd18, %r1269, 4;
	add.s64 	%rd19, %rd2, %rd18;
	ld.local.u32 	%r195, [%rd19+4];
	shl.b32 	%r196, %r1269, 5;
	mov.b32 	%r1275, 0;
$L__BB2_42:
	.pragma "nounroll";
	shr.u32 	%r758, %r195, %r1275;
	and.b32  	%r759, %r758, 1;
	setp.eq.b32 	%p23, %r759, 1;
	not.pred 	%p24, %p23;
	add.s32 	%r760, %r196, %r1275;
	mul.lo.s32 	%r761, %r760, 5;
	mul.wide.u32 	%rd20, %r761, 4;
	add.s64 	%rd8, %rd6, %rd20;
	@%p24 bra 	$L__BB2_44;
	ld.global.u32 	%r762, [%rd8];
	xor.b32  	%r1188, %r1188, %r762;
	ld.global.u32 	%r763, [%rd8+4];
	xor.b32  	%r1187, %r1187, %r763;
	ld.global.u32 	%r764, [%rd8+8];
	xor.b32  	%r1186, %r1186, %r764;
	ld.global.u32 	%r765, [%rd8+12];
	xor.b32  	%r1185, %r1185, %r765;
	ld.global.u32 	%r766, [%rd8+16];
	xor.b32  	%r1184, %r1184, %r766;
$L__BB2_44:
	and.b32  	%r768, %r758, 2;
	setp.eq.s32 	%p25, %r768, 0;
	@%p25 bra 	$L__BB2_46;
	ld.global.u32 	%r769, [%rd8+20];
	xor.b32  	%r1188, %r1188, %r769;
	ld.global.u32 	%r770, [%rd8+24];
	xor.b32  	%r1187, %r1187, %r770;
	ld.global.u32 	%r771, [%rd8+28];
	xor.b32  	%r1186, %r1186, %r771;
	ld.global.u32 	%r772, [%rd8+32];
	xor.b32  	%r1185, %r1185, %r772;
	ld.global.u32 	%r773, [%rd8+36];
	xor.b32  	%r1184, %r1184, %r773;
$L__BB2_46:
	and.b32  	%r775, %r758, 4;
	setp.eq.s32 	%p26, %r775, 0;
	@%p26 bra 	$L__BB2_48;
	ld.global.u32 	%r776, [%rd8+40];
	xor.b32  	%r1188, %r1188, %r776;
	ld.global.u32 	%r777, [%rd8+44];
	xor.b32  	%r1187, %r1187, %r777;
	ld.global.u32 	%r778, [%rd8+48];
	xor.b32  	%r1186, %r1186, %r778;
	ld.global.u32 	%r779, [%rd8+52];
	xor.b32  	%r1185, %r1185, %r779;
	ld.global.u32 	%r780, [%rd8+56];
	xor.b32  	%r1184, %r1184, %r780;
$L__BB2_48:
	and.b32  	%r782, %r758, 8;
	setp.eq.s32 	%p27, %r782, 0;
	@%p27 bra 	$L__BB2_50;
	ld.global.u32 	%r783, [%rd8+60];
	xor.b32  	%r1188, %r1188, %r783;
	ld.global.u32 	%r784, [%rd8+64];
	xor.b32  	%r1187, %r1187, %r784;
	ld.global.u32 	%r785, [%rd8+68];
	xor.b32  	%r1186, %r1186, %r785;
	ld.global.u32 	%r786, [%rd8+72];
	xor.b32  	%r1185, %r1185, %r786;
	ld.global.u32 	%r787, [%rd8+76];
	xor.b32  	%r1184, %r1184, %r787;
$L__BB2_50:
	and.b32  	%r789, %r758, 16;
	setp.eq.s32 	%p28, %r789, 0;
	@%p28 bra 	$L__BB2_52;
	ld.global.u32 	%r790, [%rd8+80];
	xor.b32  	%r1188, %r1188, %r790;
	ld.global.u32 	%r791, [%rd8+84];
	xor.b32  	%r1187, %r1187, %r791;
	ld.global.u32 	%r792, [%rd8+88];
	xor.b32  	%r1186, %r1186, %r792;
	ld.global.u32 	%r793, [%rd8+92];
	xor.b32  	%r1185, %r1185, %r793;
	ld.global.u32 	%r794, [%rd8+96];
	xor.b32  	%r1184, %r1184, %r794;
$L__BB2_52:
	and.b32  	%r796, %r758, 32;
	setp.eq.s32 	%p29, %r796, 0;
	@%p29 bra 	$L__BB2_54;
	ld.global.u32 	%r797, [%rd8+100];
	xor.b32  	%r1188, %r1188, %r797;
	ld.global.u32 	%r798, [%rd8+104];
	xor.b32  	%r1187, %r1187, %r798;
	ld.global.u32 	%r799, [%rd8+108];
	xor.b32  	%r1186, %r1186, %r799;
	ld.global.u32 	%r800, [%rd8+112];
	xor.b32  	%r1185, %r1185, %r800;
	ld.global.u32 	%r801, [%rd8+116];
	xor.b32  	%r1184, %r1184, %r801;
$L__BB2_54:
	and.b32  	%r803, %r758, 64;
	setp.eq.s32 	%p30, %r803, 0;
	@%p30 bra 	$L__BB2_56;
	ld.global.u32 	%r804, [%rd8+120];
	xor.b32  	%r1188, %r1188, %r804;
	ld.global.u32 	%r805, [%rd8+124];
	xor.b32  	%r1187, %r1187, %r805;
	ld.global.u32 	%r806, [%rd8+128];
	xor.b32  	%r1186, %r1186, %r806;
	ld.global.u32 	%r807, [%rd8+132];
	xor.b32  	%r1185, %r1185, %r807;
	ld.global.u32 	%r808, [%rd8+136];
	xor.b32  	%r1184, %r1184, %r808;
$L__BB2_56:
	and.b32  	%r810, %r758, 128;
	setp.eq.s32 	%p31, %r810, 0;
	@%p31 bra 	$L__BB2_58;
	ld.global.u32 	%r811, [%rd8+140];
	xor.b32  	%r1188, %r1188, %r811;
	ld.global.u32 	%r812, [%rd8+144];
	xor.b32  	%r1187, %r1187, %r812;
	ld.global.u32 	%r813, [%rd8+148];
	xor.b32  	%r1186, %r1186, %r813;
	ld.global.u32 	%r814, [%rd8+152];
	xor.b32  	%r1185, %r1185, %r814;
	ld.global.u32 	%r815, [%rd8+156];
	xor.b32  	%r1184, %r1184, %r815;
$L__BB2_58:
	and.b32  	%r817, %r758, 256;
	setp.eq.s32 	%p32, %r817, 0;
	@%p32 bra 	$L__BB2_60;
	ld.global.u32 	%r818, [%rd8+160];
	xor.b32  	%r1188, %r1188, %r818;
	ld.global.u32 	%r819, [%rd8+164];
	xor.b32  	%r1187, %r1187, %r819;
	ld.global.u32 	%r820, [%rd8+168];
	xor.b32  	%r1186, %r1186, %r820;
	ld.global.u32 	%r821, [%rd8+172];
	xor.b32  	%r1185, %r1185, %r821;
	ld.global.u32 	%r822, [%rd8+176];
	xor.b32  	%r1184, %r1184, %r822;
$L__BB2_60:
	and.b32  	%r824, %r758, 512;
	setp.eq.s32 	%p33, %r824, 0;
	@%p33 bra 	$L__BB2_62;
	ld.global.u32 	%r825, [%rd8+180];
	xor.b32  	%r1188, %r1188, %r825;
	ld.global.u32 	%r826, [%rd8+184];
	xor.b32  	%r1187, %r1187, %r826;
	ld.global.u32 	%r827, [%rd8+188];
	xor.b32  	%r1186, %r1186, %r827;
	ld.global.u32 	%r828, [%rd8+192];
	xor.b32  	%r1185, %r1185, %r828;
	ld.global.u32 	%r829, [%rd8+196];
	xor.b32  	%r1184, %r1184, %r829;
$L__BB2_62:
	and.b32  	%r831, %r758, 1024;
	setp.eq.s32 	%p34, %r831, 0;
	@%p34 bra 	$L__BB2_64;
	ld.global.u32 	%r832, [%rd8+200];
	xor.b32  	%r1188, %r1188, %r832;
	ld.global.u32 	%r833, [%rd8+204];
	xor.b32  	%r1187, %r1187, %r833;
	ld.global.u32 	%r834, [%rd8+208];
	xor.b32  	%r1186, %r1186, %r834;
	ld.global.u32 	%r835, [%rd8+212];
	xor.b32  	%r1185, %r1185, %r835;
	ld.global.u32 	%r836, [%rd8+216];
	xor.b32  	%r1184, %r1184, %r836;
$L__BB2_64:
	and.b32  	%r838, %r758, 2048;
	setp.eq.s32 	%p35, %r838, 0;
	@%p35 bra 	$L__BB2_66;
	ld.global.u32 	%r839, [%rd8+220];
	xor.b32  	%r1188, %r1188, %r839;
	ld.global.u32 	%r840, [%rd8+224];
	xor.b32  	%r1187, %r1187, %r840;
	ld.global.u32 	%r841, [%rd8+228];
	xor.b32  	%r1186, %r1186, %r841;
	ld.global.u32 	%r842, [%rd8+232];
	xor.b32  	%r1185, %r1185, %r842;
	ld.global.u32 	%r843, [%rd8+236];
	xor.b32  	%r1184, %r1184, %r843;
$L__BB2_66:
	and.b32  	%r845, %r758, 4096;
	setp.eq.s32 	%p36, %r845, 0;
	@%p36 bra 	$L__BB2_68;
	ld.global.u32 	%r846, [%rd8+240];
	xor.b32  	%r1188, %r1188, %r846;
	ld.global.u32 	%r847, [%rd8+244];
	xor.b32  	%r1187, %r1187, %r847;
	ld.global.u32 	%r848, [%rd8+248];
	xor.b32  	%r1186, %r1186, %r848;
	ld.global.u32 	%r849, [%rd8+252];
	xor.b32  	%r1185, %r1185, %r849;
	ld.global.u32 	%r850, [%rd8+256];
	xor.b32  	%r1184, %r1184, %r850;
$L__BB2_68:
	and.b32  	%r852, %r758, 8192;
	setp.eq.s32 	%p37, %r852, 0;
	@%p37 bra 	$L__BB2_70;
	ld.global.u32 	%r853, [%rd8+260];
	xor.b32  	%r1188, %r1188, %r853;
	ld.global.u32 	%r854, [%rd8+264];
	xor.b32  	%r1187, %r1187, %r854;
	ld.global.u32 	%r855, [%rd8+268];
	xor.b32  	%r1186, %r1186, %r855;
	ld.global.u32 	%r856, [%rd8+272];
	xor.b32  	%r1185, %r1185, %r856;
	ld.global.u32 	%r857, [%rd8+276];
	xor.b32  	%r1184, %r1184, %r857;
$L__BB2_70:
	and.b32  	%r859, %r758, 16384;
	setp.eq.s32 	%p38, %r859, 0;
	@%p38 bra 	$L__BB2_72;
	ld.global.u32 	%r860, [%rd8+280];
	xor.b32  	%r1188, %r1188, %r860;
	ld.global.u32 	%r861, [%rd8+284];
	xor.b32  	%r1187, %r1187, %r861;
	ld.global.u32 	%r862, [%rd8+288];
	xor.b32  	%r1186, %r1186, %r862;
	ld.global.u32 	%r863, [%rd8+292];
	xor.b32  	%r1185, %r1185, %r863;
	ld.global.u32 	%r864, [%rd8+296];
	xor.b32  	%r1184, %r1184, %r864;
$L__BB2_72:
	and.b32  	%r866, %r758, 32768;
	setp.eq.s32 	%p39, %r866, 0;
	@%p39 bra 	$L__BB2_74;
	ld.global.u32 	%r867, [%rd8+300];
	xor.b32  	%r1188, %r1188, %r867;
	ld.global.u32 	%r868, [%rd8+304];
	xor.b32  	%r1187, %r1187, %r868;
	ld.global.u32 	%r869, [%rd8+308];
	xor.b32  	%r1186, %r1186, %r869;
	ld.global.u32 	%r870, [%rd8+312];
	xor.b32  	%r1185, %r1185, %r870;
	ld.global.u32 	%r871, [%rd8+316];
	xor.b32  	%r1184, %r1184, %r871;
$L__BB2_74:
	add.s32 	%r1275, %r1275, 16;
	setp.ne.s32 	%p40, %r1275, 32;
	@%p40 bra 	$L__BB2_42;
	mad.lo.s32 	%r872, %r1269, -31, %r196;
	add.s32 	%r1269, %r872, 1;
	setp.ne.s32 	%p41, %r1269, 5;
	@%p41 bra 	$L__BB2_41;
	st.local.u32 	[%rd2+4], %r1188;
	st.local.v2.u32 	[%rd2+8], {%r1187, %r1186};
	st.local.v2.u32 	[%rd2+16], {%r1185, %r1184};
	setp.ne.s64 	%p42, %rd5, 3;
	@%p42 bra 	$L__BB2_114;
	mov.b32 	%r1184, 0;
	mov.u32 	%r1185, %r1184;
	mov.u32 	%r1186, %r1184;
	mov.u32 	%r1187, %r1184;
	mov.u32 	%r1188, %r1184;
	mov.u32 	%r1361, %r1184;
$L__BB2_78:
	mul.wide.u32 	%rd21, %r1361, 4;
	add.s64 	%rd22, %rd2, %rd21;
	ld.local.u32 	%r371, [%rd22+4];
	shl.b32 	%r372, %r1361, 5;
	mov.b32 	%r1367, 0;
$L__BB2_79:
	.pragma "nounroll";
	shr.u32 	%r875, %r371, %r1367;
	and.b32  	%r876, %r875, 1;
	setp.eq.b32 	%p43, %r876, 1;
	not.pred 	%p44, %p43;
	add.s32 	%r877, %r372, %r1367;
	mul.lo.s32 	%r878, %r877, 5;
	mul.wide.u32 	%rd23, %r878, 4;
	add.s64 	%rd9, %rd6, %rd23;
	@%p44 bra 	$L__BB2_81;
	ld.global.u32 	%r879, [%rd9];
	xor.b32  	%r1188, %r1188, %r879;
	ld.global.u32 	%r880, [%rd9+4];
	xor.b32  	%r1187, %r1187, %r880;
	ld.global.u32 	%r881, [%rd9+8];
	xor.b32  	%r1186, %r1186, %r881;
	ld.global.u32 	%r882, [%rd9+12];
	xor.b32  	%r1185, %r1185, %r882;
	ld.global.u32 	%r883, [%rd9+16];
	xor.b32  	%r1184, %r1184, %r883;
$L__BB2_81:
	and.b32  	%r885, %r875, 2;
	setp.eq.s32 	%p45, %r885, 0;
	@%p45 bra 	$L__BB2_83;
	ld.global.u32 	%r886, [%rd9+20];
	xor.b32  	%r1188, %r1188, %r886;
	ld.global.u32 	%r887, [%rd9+24];
	xor.b32  	%r1187, %r1187, %r887;
	ld.global.u32 	%r888, [%rd9+28];
	xor.b32  	%r1186, %r1186, %r888;
	ld.global.u32 	%r889, [%rd9+32];
	xor.b32  	%r1185, %r1185, %r889;
	ld.global.u32 	%r890, [%rd9+36];
	xor.b32  	%r1184, %r1184, %r890;
$L__BB2_83:
	and.b32  	%r892, %r875, 4;
	setp.eq.s32 	%p46, %r892, 0;
	@%p46 bra 	$L__BB2_85;
	ld.global.u32 	%r893, [%rd9+40];
	xor.b32  	%r1188, %r1188, %r893;
	ld.global.u32 	%r894, [%rd9+44];
	xor.b32  	%r1187, %r1187, %r894;
	ld.global.u32 	%r895, [%rd9+48];
	xor.b32  	%r1186, %r1186, %r895;
	ld.global.u32 	%r896, [%rd9+52];
	xor.b32  	%r1185, %r1185, %r896;
	ld.global.u32 	%r897, [%rd9+56];
	xor.b32  	%r1184, %r1184, %r897;
$L__BB2_85:
	and.b32  	%r899, %r875, 8;
	setp.eq.s32 	%p47, %r899, 0;
	@%p47 bra 	$L__BB2_87;
	ld.global.u32 	%r900, [%rd9+60];
	xor.b32  	%r1188, %r1188, %r900;
	ld.global.u32 	%r901, [%rd9+64];
	xor.b32  	%r1187, %r1187, %r901;
	ld.global.u32 	%r902, [%rd9+68];
	xor.b32  	%r1186, %r1186, %r902;
	ld.global.u32 	%r903, [%rd9+72];
	xor.b32  	%r1185, %r1185, %r903;
	ld.global.u32 	%r904, [%rd9+76];
	xor.b32  	%r1184, %r1184, %r904;
$L__BB2_87:
	and.b32  	%r906, %r875, 16;
	setp.eq.s32 	%p48, %r906, 0;
	@%p48 bra 	$L__BB2_89;
	ld.global.u32 	%r907, [%rd9+80];
	xor.b32  	%r1188, %r1188, %r907;
	ld.global.u32 	%r908, [%rd9+84];
	xor.b32  	%r1187, %r1187, %r908;
	ld.global.u32 	%r909, [%rd9+88];
	xor.b32  	%r1186, %r1186, %r909;
	ld.global.u32 	%r910, [%rd9+92];
	xor.b32  	%r1185, %r1185, %r910;
	ld.global.u32 	%r911, [%rd9+96];
	xor.b32  	%r1184, %r1184, %r911;
$L__BB2_89:
	and.b32  	%r913, %r875, 32;
	setp.eq.s32 	%p49, %r913, 0;
	@%p49 bra 	$L__BB2_91;
	ld.global.u32 	%r914, [%rd9+100];
	xor.b32  	%r1188, %r1188, %r914;
	ld.global.u32 	%r915, [%rd9+104];
	xor.b32  	%r1187, %r1187, %r915;
	ld.global.u32 	%r916, [%rd9+108];
	xor.b32  	%r1186, %r1186, %r916;
	ld.global.u32 	%r917, [%rd9+112];
	xor.b32  	%r1185, %r1185, %r917;
	ld.global.u32 	%r918, [%rd9+116];
	xor.b32  	%r1184, %r1184, %r918;
$L__BB2_91:
	and.b32  	%r920, %r875, 64;
	setp.eq.s32 	%p50, %r920, 0;
	@%p50 bra 	$L__BB2_93;
	ld.global.u32 	%r921, [%rd9+120];
	xor.b32  	%r1188, %r1188, %r921;
	ld.global.u32 	%r922, [%rd9+124];
	xor.b32  	%r1187, %r1187, %r922;
	ld.global.u32 	%r923, [%rd9+128];
	xor.b32  	%r1186, %r1186, %r923;
	ld.global.u32 	%r924, [%rd9+132];
	xor.b32  	%r1185, %r1185, %r924;
	ld.global.u32 	%r925, [%rd9+136];
	xor.b32  	%r1184, %r1184, %r925;
$L__BB2_93:
	and.b32  	%r927, %r875, 128;
	setp.eq.s32 	%p51, %r927, 0;
	@%p51 bra 	$L__BB2_95;
	ld.global.u32 	%r928, [%rd9+140];
	xor.b32  	%r1188, %r1188, %r928;
	ld.global.u32 	%r929, [%rd9+144];
	xor.b32  	%r1187, %r1187, %r929;
	ld.global.u32 	%r930, [%rd9+148];
	xor.b32  	%r1186, %r1186, %r930;
	ld.global.u32 	%r931, [%rd9+152];
	xor.b32  	%r1185, %r1185, %r931;
	ld.global.u32 	%r932, [%rd9+156];
	xor.b32  	%r1184, %r1184, %r932;
$L__BB2_95:
	and.b32  	%r934, %r875, 256;
	setp.eq.s32 	%p52, %r934, 0;
	@%p52 bra 	$L__BB2_97;
	ld.global.u32 	%r935, [%rd9+160];
	xor.b32  	%r1188, %r1188, %r935;
	ld.global.u32 	%r936, [%rd9+164];
	xor.b32  	%r1187, %r1187, %r936;
	ld.global.u32 	%r937, [%rd9+168];
	xor.b32  	%r1186, %r1186, %r937;
	ld.global.u32 	%r938, [%rd9+172];
	xor.b32  	%r1185, %r1185, %r938;
	ld.global.u32 	%r939, [%rd9+176];
	xor.b32  	%r1184, %r1184, %r939;
$L__BB2_97:
	and.b32  	%r941, %r875, 512;
	setp.eq.s32 	%p53, %r941, 0;
	@%p53 bra 	$L__BB2_99;
	ld.global.u32 	%r942, [%rd9+180];
	xor.b32  	%r1188, %r1188, %r942;
	ld.global.u32 	%r943, [%rd9+184];
	xor.b32  	%r1187, %r1187, %r943;
	ld.global.u32 	%r944, [%rd9+188];
	xor.b32  	%r1186, %r1186, %r944;
	ld.global.u32 	%r945, [%rd9+192];
	xor.b32  	%r1185, %r1185, %r945;
	ld.global.u32 	%r946, [%rd9+196];
	xor.b32  	%r1184, %r1184, %r946;
$L__BB2_99:
	and.b32  	%r948, %r875, 1024;
	setp.eq.s32 	%p54, %r948, 0;
	@%p54 bra 	$L__BB2_101;
	ld.global.u32 	%r949, [%rd9+200];
	xor.b32  	%r1188, %r1188, %r949;
	ld.global.u32 	%r950, [%rd9+204];
	xor.b32  	%r1187, %r1187, %r950;
	ld.global.u32 	%r951, [%rd9+208];
	xor.b32  	%r1186, %r1186, %r951;
	ld.global.u32 	%r952, [%rd9+212];
	xor.b32  	%r1185, %r1185, %r952;
	ld.global.u32 	%r953, [%rd9+216];
	xor.b32  	%r1184, %r1184, %r953;
$L__BB2_101:
	and.b32  	%r955, %r875, 2048;
	setp.eq.s32 	%p55, %r955, 0;
	@%p55 bra 	$L__BB2_103;
	ld.global.u32 	%r956, [%rd9+220];
	xor.b32  	%r1188, %r1188, %r956;
	ld.global.u32 	%r957, [%rd9+224];
	xor.b32  	%r1187, %r1187, %r957;
	ld.global.u32 	%r958, [%rd9+228];
	xor.b32  	%r1186, %r1186, %r958;
	ld.global.u32 	%r959, [%rd9+232];
	xor.b32  	%r1185, %r1185, %r959;
	ld.global.u32 	%r960, [%rd9+236];
	xor.b32  	%r1184, %r1184, %r960;
$L__BB2_103:
	and.b32  	%r962, %r875, 4096;
	setp.eq.s32 	%p56, %r962, 0;
	@%p56 bra 	$L__BB2_105;
	ld.global.u32 	%r963, [%rd9+240];
	xor.b32  	%r1188, %r1188, %r963;
	ld.global.u32 	%r964, [%rd9+244];
	xor.b32  	%r1187, %r1187, %r964;
	ld.global.u32 	%r965, [%rd9+248];
	xor.b32  	%r1186, %r1186, %r965;
	ld.global.u32 	%r966, [%rd9+252];
	xor.b32  	%r1185, %r1185, %r966;
	ld.global.u32 	%r967, [%rd9+256];
	xor.b32  	%r1184, %r1184, %r967;
$L__BB2_105:
	and.b32  	%r969, %r875, 8192;
	setp.eq.s32 	%p57, %r969, 0;
	@%p57 bra 	$L__BB2_107;
	ld.global.u32 	%r970, [%rd9+260];
	xor.b32  	%r1188, %r1188, %r970;
	ld.global.u32 	%r971, [%rd9+264];
	xor.b32  	%r1187, %r1187, %r971;
	ld.global.u32 	%r972, [%rd9+268];
	xor.b32  	%r1186, %r1186, %r972;
	ld.global.u32 	%r973, [%rd9+272];
	xor.b32  	%r1185, %r1185, %r973;
	ld.global.u32 	%r974, [%rd9+276];
	xor.b32  	%r1184, %r1184, %r974;
$L__BB2_107:
	and.b32  	%r976, %r875, 16384;
	setp.eq.s32 	%p58, %r976, 0;
	@%p58 bra 	$L__BB2_109;
	ld.global.u32 	%r977, [%rd9+280];
	xor.b32  	%r1188, %r1188, %r977;
	ld.global.u32 	%r978, [%rd9+284];
	xor.b32  	%r1187, %r1187, %r978;
	ld.global.u32 	%r979, [%rd9+288];
	xor.b32  	%r1186, %r1186, %r979;
	ld.global.u32 	%r980, [%rd9+292];
	xor.b32  	%r1185, %r1185, %r980;
	ld.global.u32 	%r981, [%rd9+296];
	xor.b32  	%r1184, %r1184, %r981;
$L__BB2_109:
	and.b32  	%r983, %r875, 32768;
	setp.eq.s32 	%p59, %r983, 0;
	@%p59 bra 	$L__BB2_111;
	ld.global.u32 	%r984, [%rd9+300];
	xor.b32  	%r1188, %r1188, %r984;
	ld.global.u32 	%r985, [%rd9+304];
	xor.b32  	%r1187, %r1187, %r985;
	ld.global.u32 	%r986, [%rd9+308];
	xor.b32  	%r1186, %r1186, %r986;
	ld.global.u32 	%r987, [%rd9+312];
	xor.b32  	%r1185, %r1185, %r987;
	ld.global.u32 	%r988, [%rd9+316];
	xor.b32  	%r1184, %r1184, %r988;
$L__BB2_111:
	add.s32 	%r1367, %r1367, 16;
	setp.ne.s32 	%p60, %r1367, 32;
	@%p60 bra 	$L__BB2_79;
	mad.lo.s32 	%r989, %r1361, -31, %r372;
	add.s32 	%r1361, %r989, 1;
	setp.ne.s32 	%p61, %r1361, 5;
	@%p61 bra 	$L__BB2_78;
	st.local.u32 	[%rd2+4], %r1188;
	st.local.v2.u32 	[%rd2+8], {%r1187, %r1186};
	st.local.v2.u32 	[%rd2+16], {%r1185, %r1184};
$L__BB2_114:
	shr.u64 	%rd60, %rd4, 2;
	add.s32 	%r1171, %r1171, 1;
	setp.gt.u64 	%p62, %rd4, 3;
	@%p62 bra 	$L__BB2_2;
$L__BB2_115:
	mov.u32 	%r990, %ctaid.x;
	mad.lo.s32 	%r1468, %r1, %r990, %r2;
	mov.u32 	%r991, %nctaid.x;
	mul.lo.s32 	%r553, %r1, %r991;
	mul.lo.s32 	%r554, %r630, %r629;
	setp.ge.s32 	%p63, %r1468, %r554;
	@%p63 bra 	$L__BB2_122;
	add.s32 	%r992, %r1468, %r553;
	max.s32 	%r993, %r554, %r992;
	setp.lt.s32 	%p64, %r992, %r554;
	selp.u32 	%r994, 1, 0, %p64;
	add.s32 	%r995, %r992, %r994;
	sub.s32 	%r996, %r993, %r995;
	div.u32 	%r997, %r996, %r553;
	add.s32 	%r555, %r997, %r994;
	and.b32  	%r998, %r555, 3;
	setp.eq.s32 	%p65, %r998, 3;
	mov.u32 	%r1460, %r1468;
	@%p65 bra 	$L__BB2_119;
	add.s32 	%r1000, %r555, 1;
	and.b32  	%r556, %r1000, 3;
	mov.b32 	%r1459, 0;
	mov.u32 	%r1460, %r1468;
$L__BB2_118:
	.pragma "nounroll";
	rem.s32 	%r1001, %r1460, %r629;
	mul.wide.s32 	%rd24, %r1460, 4;
	add.s64 	%rd25, %rd1, %rd24;
	st.global.u32 	[%rd25], %r1001;
	add.s32 	%r1460, %r1460, %r553;
	add.s32 	%r1459, %r1459, 1;
	setp.ne.s32 	%p66, %r1459, %r556;
	@%p66 bra 	$L__BB2_118;
$L__BB2_119:
	setp.lt.u32 	%p67, %r555, 3;
	@%p67 bra 	$L__BB2_122;
	mul.wide.s32 	%rd28, %r553, 4;
$L__BB2_121:
	rem.s32 	%r1002, %r1460, %r629;
	mul.wide.s32 	%rd26, %r1460, 4;
	add.s64 	%rd27, %rd1, %rd26;
	st.global.u32 	[%rd27], %r1002;
	add.s32 	%r1003, %r1460, %r553;
	rem.s32 	%r1004, %r1003, %r629;
	add.s64 	%rd29, %rd27, %rd28;
	st.global.u32 	[%rd29], %r1004;
	add.s32 	%r1005, %r1003, %r553;
	rem.s32 	%r1006, %r1005, %r629;
	add.s64 	%rd30, %rd29, %rd28;
	st.global.u32 	[%rd30], %r1006;
	add.s32 	%r1007, %r1005, %r553;
	rem.s32 	%r1008, %r1007, %r629;
	add.s64 	%rd31, %rd30, %rd28;
	st.global.u32 	[%rd31], %r1008;
	add.s32 	%r1460, %r1007, %r553;
	setp.lt.s32 	%p68, %r1460, %r554;
	@%p68 bra 	$L__BB2_121;
$L__BB2_122:
	bar.sync 	0;
	setp.ge.s32 	%p69, %r1468, %r630;
	setp.lt.s32 	%p70, %r631, 1;
	or.pred  	%p71, %p69, %p70;
	@%p71 bra 	$L__BB2_134;
	and.b32  	%r564, %r631, 3;
	and.b32  	%r565, %r631, 1;
	and.b32  	%r1009, %r631, 2147483644;
	neg.s32 	%r566, %r1009;
$L__BB2_124:
	setp.lt.u32 	%p72, %r631, 4;
	mul.lo.s32 	%r574, %r1468, %r629;
	@%p72 bra 	$L__BB2_128;
	add.s32 	%r1470, %r1504, 1449748;
	mov.u32 	%r1469, %r566;
$L__BB2_126:
	.pragma "nounroll";
	shr.u32 	%r1011, %r1188, 2;
	xor.b32  	%r1012, %r1011, %r1188;
	shl.b32 	%r1013, %r1184, 4;
	shl.b32 	%r1014, %r1012, 1;
	xor.b32  	%r1015, %r1014, %r1013;
	xor.b32  	%r1016, %r1015, %r1012;
	xor.b32  	%r1017, %r1016, %r1184;
	add.s32 	%r1018, %r1470, %r1017;
	add.s32 	%r1019, %r1018, -1087311;
	rem.u32 	%r1020, %r1019, %r629;
	add.s32 	%r1021, %r1020, %r574;
	shr.u32 	%r1022, %r1187, 2;
	xor.b32  	%r1023, %r1022, %r1187;
	shl.b32 	%r1024, %r1017, 4;
	shl.b32 	%r1025, %r1023, 1;
	xor.b32  	%r1026, %r1025, %r1024;
	xor.b32  	%r1027, %r1026, %r1023;
	xor.b32  	%r1028, %r1027, %r1017;
	add.s32 	%r1029, %r1470, %r1028;
	add.s32 	%r1030, %r1029, -724874;
	rem.u32 	%r1031, %r1030, %r629;
	add.s32 	%r1032, %r1031, %r574;
	mul.wide.s32 	%rd32, %r1021, 4;
	add.s64 	%rd33, %rd1, %rd32;
	ld.global.u32 	%r1033, [%rd33];
	mul.wide.s32 	%rd34, %r1032, 4;
	add.s64 	%rd35, %rd1, %rd34;
	ld.global.u32 	%r1034, [%rd35];
	st.global.u32 	[%rd33], %r1034;
	st.global.u32 	[%rd35], %r1033;
	shr.u32 	%r1035, %r1186, 2;
	xor.b32  	%r1036, %r1035, %r1186;
	shl.b32 	%r1037, %r1028, 4;
	shl.b32 	%r1038, %r1036, 1;
	xor.b32  	%r1039, %r1038, %r1037;
	xor.b32  	%r1040, %r1039, %r1036;
	xor.b32  	%r1041, %r1040, %r1028;
	add.s32 	%r1042, %r1470, %r1041;
	add.s32 	%r1043, %r1042, -362437;
	rem.u32 	%r1044, %r1043, %r629;
	add.s32 	%r1045, %r1044, %r574;
	shr.u32 	%r1046, %r1185, 2;
	xor.b32  	%r1047, %r1046, %r1185;
	shl.b32 	%r1048, %r1041, 4;
	shl.b32 	%r1049, %r1047, 1;
	xor.b32  	%r1050, %r1049, %r1048;
	xor.b32  	%r1051, %r1050, %r1047;
	xor.b32  	%r1188, %r1051, %r1041;
	shr.u32 	%r1052, %r1184, 2;
	xor.b32  	%r1053, %r1052, %r1184;
	shl.b32 	%r1054, %r1188, 4;
	shl.b32 	%r1055, %r1053, 1;
	xor.b32  	%r1056, %r1055, %r1054;
	xor.b32  	%r1057, %r1056, %r1053;
	xor.b32  	%r1187, %r1057, %r1188;
	shr.u32 	%r1058, %r1017, 2;
	xor.b32  	%r1059, %r1058, %r1017;
	shl.b32 	%r1060, %r1187, 4;
	shl.b32 	%r1061, %r1059, 1;
	xor.b32  	%r1062, %r1061, %r1060;
	xor.b32  	%r1063, %r1062, %r1059;
	xor.b32  	%r1186, %r1063, %r1187;
	shr.u32 	%r1064, %r1028, 2;
	xor.b32  	%r1065, %r1064, %r1028;
	shl.b32 	%r1066, %r1186, 4;
	shl.b32 	%r1067, %r1065, 1;
	xor.b32  	%r1068, %r1067, %r1066;
	xor.b32  	%r1069, %r1068, %r1065;
	xor.b32  	%r1185, %r1069, %r1186;
	shr.u32 	%r1070, %r1041, 2;
	xor.b32  	%r1071, %r1070, %r1041;
	shl.b32 	%r1072, %r1185, 4;
	shl.b32 	%r1073, %r1071, 1;
	xor.b32  	%r1074, %r1073, %r1072;
	xor.b32  	%r1075, %r1074, %r1071;
	xor.b32  	%r1184, %r1075, %r1185;
	add.s32 	%r1076, %r1470, %r1184;
	add.s32 	%r1077, %r1188, %r1470;
	rem.u32 	%r1078, %r1077, %r629;
	add.s32 	%r1079, %r1078, %r574;
	mul.wide.s32 	%rd36, %r1045, 4;
	add.s64 	%rd37, %rd1, %rd36;
	ld.global.u32 	%r1080, [%rd37];
	mul.wide.s32 	%rd38, %r1079, 4;
	add.s64 	%rd39, %rd1, %rd38;
	ld.global.u32 	%r1081, [%rd39];
	st.global.u32 	[%rd37], %r1081;
	st.global.u32 	[%rd39], %r1080;
	add.s32 	%r1082, %r1470, %r1187;
	add.s32 	%r1083, %r1082, 362437;
	rem.u32 	%r1084, %r1083, %r629;
	add.s32 	%r1085, %r1084, %r574;
	add.s32 	%r1086, %r1470, %r1186;
	add.s32 	%r1087, %r1086, 724874;
	rem.u32 	%r1088, %r1087, %r629;
	add.s32 	%r1089, %r1088, %r574;
	mul.wide.s32 	%rd40, %r1085, 4;
	add.s64 	%rd41, %rd1, %rd40;
	ld.global.u32 	%r1090, [%rd41];
	mul.wide.s32 	%rd42, %r1089, 4;
	add.s64 	%rd43, %rd1, %rd42;
	ld.global.u32 	%r1091, [%rd43];
	st.global.u32 	[%rd41], %r1091;
	st.global.u32 	[%rd43], %r1090;
	add.s32 	%r1092, %r1470, %r1185;
	add.s32 	%r1093, %r1092, 1087311;
	rem.u32 	%r1094, %r1093, %r629;
	add.s32 	%r1095, %r1094, %r574;
	add.s32 	%r1096, %r1076, 1449748;
	rem.u32 	%r1097, %r1096, %r629;
	add.s32 	%r1098, %r1097, %r574;
	mul.wide.s32 	%rd44, %r1095, 4;
	add.s64 	%rd45, %rd1, %rd44;
	ld.global.u32 	%r1099, [%rd45];
	mul.wide.s32 	%rd46, %r1098, 4;
	add.s64 	%rd47, %rd1, %rd46;
	ld.global.u32 	%r1100, [%rd47];
	st.global.u32 	[%rd45], %r1100;
	st.global.u32 	[%rd47], %r1099;
	add.s32 	%r1470, %r1470, 2899496;
	add.s32 	%r1469, %r1469, 4;
	setp.ne.s32 	%p73, %r1469, 0;
	@%p73 bra 	$L__BB2_126;
	add.s32 	%r1504, %r1470, -1449748;
$L__BB2_128:
	mov.u32 	%r1498, %r1188;
	mov.u32 	%r1497, %r1187;
	mov.u32 	%r1496, %r1186;
	mov.u32 	%r1495, %r1185;
	mov.u32 	%r598, %r1184;
	setp.eq.s32 	%p74, %r564, 0;
	@%p74 bra 	$L__BB2_133;
	setp.eq.s32 	%p75, %r564, 1;
	mov.u32 	%r1184, %r598;
	@%p75 bra 	$L__BB2_131;
	shr.u32 	%r1102, %r1498, 2;
	xor.b32  	%r1103, %r1102, %r1498;
	shl.b32 	%r1104, %r598, 4;
	shl.b32 	%r1105, %r1103, 1;
	xor.b32  	%r1106, %r1105, %r1104;
	xor.b32  	%r1107, %r1106, %r1103;
	xor.b32  	%r1187, %r1107, %r598;
	add.s32 	%r1108, %r1504, %r1187;
	add.s32 	%r1109, %r1108, 362437;
	rem.u32 	%r1110, %r1109, %r629;
	add.s32 	%r1111, %r1110, %r574;
	shr.u32 	%r1112, %r1497, 2;
	xor.b32  	%r1113, %r1112, %r1497;
	shl.b32 	%r1114, %r1187, 4;
	shl.b32 	%r1115, %r1113, 1;
	xor.b32  	%r1116, %r1115, %r1114;
	xor.b32  	%r1117, %r1116, %r1113;
	xor.b32  	%r1186, %r1117, %r1187;
	add.s32 	%r1118, %r1504, %r1186;
	add.s32 	%r1119, %r1118, 724874;
	rem.u32 	%r1120, %r1119, %r629;
	add.s32 	%r1121, %r1120, %r574;
	mul.wide.s32 	%rd48, %r1111, 4;
	add.s64 	%rd49, %rd1, %rd48;
	ld.global.u32 	%r1122, [%rd49];
	mul.wide.s32 	%rd50, %r1121, 4;
	add.s64 	%rd51, %rd1, %rd50;
	ld.global.u32 	%r1123, [%rd51];
	st.global.u32 	[%rd49], %r1123;
	st.global.u32 	[%rd51], %r1122;
	shr.u32 	%r1124, %r1496, 2;
	xor.b32  	%r1125, %r1124, %r1496;
	shl.b32 	%r1126, %r1186, 4;
	shl.b32 	%r1127, %r1125, 1;
	xor.b32  	%r1128, %r1127, %r1126;
	xor.b32  	%r1129, %r1128, %r1125;
	xor.b32  	%r1185, %r1129, %r1186;
	add.s32 	%r1130, %r1504, %r1185;
	add.s32 	%r1131, %r1130, 1087311;
	rem.u32 	%r1132, %r1131, %r629;
	add.s32 	%r1133, %r1132, %r574;
	shr.u32 	%r1134, %r1495, 2;
	xor.b32  	%r1135, %r1134, %r1495;
	shl.b32 	%r1136, %r1185, 4;
	shl.b32 	%r1137, %r1135, 1;
	xor.b32  	%r1138, %r1137, %r1136;
	xor.b32  	%r1139, %r1138, %r1135;
	xor.b32  	%r1184, %r1139, %r1185;
	add.s32 	%r1504, %r1504, 1449748;
	add.s32 	%r1140, %r1184, %r1504;
	rem.u32 	%r1141, %r1140, %r629;
	add.s32 	%r1142, %r1141, %r574;
	mul.wide.s32 	%rd52, %r1133, 4;
	add.s64 	%rd53, %rd1, %rd52;
	ld.global.u32 	%r1143, [%rd53];
	mul.wide.s32 	%rd54, %r1142, 4;
	add.s64 	%rd55, %rd1, %rd54;
	ld.global.u32 	%r1144, [%rd55];
	st.global.u32 	[%rd53], %r1144;
	st.global.u32 	[%rd55], %r1143;
	mov.u32 	%r1495, %r1185;
	mov.u32 	%r1496, %r1186;
	mov.u32 	%r1497, %r1187;
	mov.u32 	%r1498, %r598;
$L__BB2_131:
	setp.eq.s32 	%p76, %r565, 0;
	mov.u32 	%r1188, %r598;
	@%p76 bra 	$L__BB2_133;
	shr.u32 	%r1145, %r1498, 2;
	xor.b32  	%r1146, %r1145, %r1498;
	shl.b32 	%r1147, %r1184, 4;
	shl.b32 	%r1148, %r1146, 1;
	xor.b32  	%r1149, %r1148, %r1147;
	xor.b32  	%r1150, %r1149, %r1146;
	xor.b32  	%r1185, %r1150, %r1184;
	add.s32 	%r1151, %r1504, %r1185;
	add.s32 	%r1152, %r1151, 362437;
	rem.u32 	%r1153, %r1152, %r629;
	add.s32 	%r1154, %r1153, %r574;
	shr.u32 	%r1155, %r1497, 2;
	xor.b32  	%r1156, %r1155, %r1497;
	shl.b32 	%r1157, %r1185, 4;
	shl.b32 	%r1158, %r1156, 1;
	xor.b32  	%r1159, %r1158, %r1157;
	xor.b32  	%r1160, %r1159, %r1156;
	xor.b32  	%r620, %r1160, %r1185;
	add.s32 	%r1504, %r1504, 724874;
	add.s32 	%r1161, %r620, %r1504;
	rem.u32 	%r1162, %r1161, %r629;
	add.s32 	%r1163, %r1162, %r574;
	mul.wide.s32 	%rd56, %r1154, 4;
	add.s64 	%rd57, %rd1, %rd56;
	ld.global.u32 	%r1164, [%rd57];
	mul.wide.s32 	%rd58, %r1163, 4;
	add.s64 	%rd59, %rd1, %rd58;
	ld.global.u32 	%r1165, [%rd59];
	st.global.u32 	[%rd57], %r1165;
	st.global.u32 	[%rd59], %r1164;
	mov.u32 	%r1186, %r1184;
	mov.u32 	%r1187, %r1495;
	mov.u32 	%r1188, %r1496;
	mov.u32 	%r1184, %r620;
$L__BB2_133:
	add.s32 	%r1468, %r1468, %r553;
	setp.lt.s32 	%p77, %r1468, %r630;
	@%p77 bra 	$L__BB2_124;
$L__BB2_134:
	ret;

}
	// .globl	_Z24RandomizedParallelGreedyPiS_S_S_iiS_
.visible .entry _Z24RandomizedParallelGreedyPiS_S_S_iiS_(
	.param .u64 .ptr .align 1 _Z24RandomizedParallelGreedyPiS_S_S_iiS__param_0,
	.param .u64 .ptr .align 1 _Z24RandomizedParallelGreedyPiS_S_S_iiS__param_1,
	.param .u64 .ptr .align 1 _Z24RandomizedParallelGreedyPiS_S_S_iiS__param_2,
	.param .u64 .ptr .align 1 _Z24RandomizedParallelGreedyPiS_S_S_iiS__param_3,
	.param .u32 _Z24RandomizedParallelGreedyPiS_S_S_iiS__param_4,
	.param .u32 _Z24RandomizedParallelGreedyPiS_S_S_iiS__param_5,
	.param .u64 .ptr .align 1 _Z24RandomizedParallelGreedyPiS_S_S_iiS__param_6
)
{
	.reg .pred 	%p<9>;
	.reg .b32 	%r<39>;
	.reg .b64 	%rd<22>;

	ld.param.u64 	%rd6, [_Z24RandomizedParallelGreedyPiS_S_S_iiS__param_0];
	ld.param.u64 	%rd7, [_Z24RandomizedParallelGreedyPiS_S_S_iiS__param_1];
	ld.param.u64 	%rd8, [_Z24RandomizedParallelGreedyPiS_S_S_iiS__param_2];
	ld.param.u64 	%rd9, [_Z24RandomizedParallelGreedyPiS_S_S_iiS__param_3];
	ld.param.u32 	%r17, [_Z24RandomizedParallelGreedyPiS_S_S_iiS__param_4];
	ld.param.u32 	%r18, [_Z24RandomizedParallelGreedyPiS_S_S_iiS__param_5];
	ld.param.u64 	%rd10, [_Z24RandomizedParallelGreedyPiS_S_S_iiS__param_6];
	cvta.to.global.u64 	%rd1, %rd10;
	mov.u32 	%r19, %tid.x;
	mov.u32 	%r1, %ntid.x;
	mov.u32 	%r20, %ctaid.x;
	mad.lo.s32 	%r34, %r1, %r20, %r19;
	setp.ge.s32 	%p1, %r34, %r18;
	setp.lt.s32 	%p2, %r17, 1;
	or.pred  	%p3, %p1, %p2;
	@%p3 bra 	$L__BB3_8;
	mov.u32 	%r21, %nctaid.x;
	mul.lo.s32 	%r3, %r1, %r21;
	cvta.to.global.u64 	%rd2, %rd9;
	cvta.to.global.u64 	%rd3, %rd8;
	cvta.to.global.u64 	%rd4, %rd7;
	cvta.to.global.u64 	%rd5, %rd6;
$L__BB3_2:
	mul.lo.s32 	%r5, %r34, %r17;
	mov.b32 	%r35, 0;
$L__BB3_3:
	add.s32 	%r24, %r35, %r5;
	mul.wide.s32 	%rd11, %r24, 4;
	add.s64 	%rd12, %rd2, %rd11;
	ld.global.u32 	%r7, [%rd12];
	mul.wide.s32 	%rd13, %r7, 4;
	add.s64 	%rd14, %rd3, %rd13;
	ld.global.u32 	%r8, [%rd14];
	add.s64 	%rd15, %rd4, %rd13;
	ld.global.u32 	%r9, [%rd15];
	setp.lt.s32 	%p4, %r9, 1;
	mov.b32 	%r38, 1;
	@%p4 bra 	$L__BB3_6;
	mov.b32 	%r38, 1;
	mov.b32 	%r36, 0;
$L__BB3_5:
	add.s32 	%r27, %r36, %r8;
	mul.wide.s32 	%rd16, %r27, 4;
	add.s64 	%rd17, %rd5, %rd16;
	ld.global.u32 	%r28, [%rd17];
	add.s32 	%r29, %r28, %r5;
	mul.wide.s32 	%rd18, %r29, 4;
	add.s64 	%rd19, %rd1, %rd18;
	ld.global.u32 	%r30, [%rd19];
	setp.eq.s32 	%p5, %r38, %r30;
	selp.u32 	%r31, 1, 0, %p5;
	add.s32 	%r38, %r38, %r31;
	add.s32 	%r32, %r36, 1;
	selp.b32 	%r36, 0, %r32, %p5;
	setp.lt.s32 	%p6, %r36, %r9;
	@%p6 bra 	$L__BB3_5;
$L__BB3_6:
	add.s32 	%r33, %r7, %r5;
	mul.wide.s32 	%rd20, %r33, 4;
	add.s64 	%rd21, %rd1, %rd20;
	st.global.u32 	[%rd21], %r38;
	add.s32 	%r35, %r35, 1;
	setp.ne.s32 	%p7, %r35, %r17;
	@%p7 bra 	$L__BB3_3;
	add.s32 	%r34, %r34, %r3;
	setp.lt.s32 	%p8, %r34, %r18;
	@%p8 bra 	$L__BB3_2;
$L__BB3_8:
	ret;

}
	// .globl	_ZN3cub18CUB_300001_SM_10006detail11EmptyKernelIvEEvv
.visible .entry _ZN3cub18CUB_300001_SM_10006detail11EmptyKernelIvEEvv()
{


	ret;

}


// ===== COMPILED SASS (sm_100) =====

	.target	sm_100

	.elftype	@"ET_EXEC"


//--------------------- .note.nv.tkinfo           --------------------------
	.section	.note.nv.tkinfo,"",@"SHT_NOTE"
	.sectionflags	@"SHF_NOTE_NV_TKINFO"
	.tkinfo
        /*0018*/ 	.word	0x00000002
        /*0030*/ 	.string	""
        /*0030*/ 	.string	"ptxas"
        /*0030*/ 	.string	"Cuda compilation tools, release 13.0, V13.0.88"
        /*0030*/ 	.string	"Build cuda_13.0.r13.0/compiler.36424714_0"
        /*0030*/ 	.string	"-arch sm_100 -m 64 "



//--------------------- .note.nv.cuinfo           --------------------------
	.section	.note.nv.cuinfo,"",@"SHT_NOTE"
	.sectionflags	@"SHF_NOTE_NV_CUINFO"
        /*0018*/ 	.short	0x0002
        /*001a*/ 	.short	0x0064
        /*001c*/ 	.short	0x0082
	.zero		2


//--------------------- .nv.info                  --------------------------
	.section	.nv.info,"",@"SHT_CUDA_INFO"
	.align	4


	//----- nvinfo : EIATTR_REGCOUNT
	.align		4
        /*0000*/ 	.byte	0x04, 0x2f
        /*0002*/ 	.short	(.L_55 - .L_54)
	.align		4
.L_54:
        /*0004*/ 	.word	index@(_Z14GraphGeneratorPiS_S_S_i)
        /*0008*/ 	.word	0x0000001a


	//----- nvinfo : EIATTR_FRAME_SIZE
	.align		4
.L_55:
        /*000c*/ 	.byte	0x04, 0x11
        /*000e*/ 	.short	(.L_57 - .L_56)
	.align		4
.L_56:
        /*0010*/ 	.word	index@(_Z14GraphGeneratorPiS_S_S_i)
        /*0014*/ 	.word	0x00000000


	//----- nvinfo : EIATTR_REGCOUNT
	.align		4
.L_57:
        /*0018*/ 	.byte	0x04, 0x2f
        /*001a*/ 	.short	(.L_59 - .L_58)
	.align		4
.L_58:
        /*001c*/ 	.word	index@(_Z18DimensionGeneratorPiS_S_i)
        /*0020*/ 	.word	0x00000018


	//----- nvinfo : EIATTR_FRAME_SIZE
	.align		4
.L_59:
        /*0024*/ 	.byte	0x04, 0x11
        /*0026*/ 	.short	(.L_61 - .L_60)
	.align		4
.L_60:
        /*0028*/ 	.word	index@(_Z18DimensionGeneratorPiS_S_i)
        /*002c*/ 	.word	0x00000000


	//----- nvinfo : EIATTR_REGCOUNT
	.align		4
.L_61:
        /*0030*/ 	.byte	0x04, 0x2f
        /*0032*/ 	.short	(.L_63 - .L_62)
	.align		4
.L_62:
        /*0034*/ 	.word	index@(_Z20PermutationGeneratoriPiii)
        /*0038*/ 	.word	0x00000020


	//----- nvinfo : EIATTR_FRAME_SIZE
	.align		4
.L_63:
        /*003c*/ 	.byte	0x04, 0x11
        /*003e*/ 	.short	(.L_65 - .L_64)
	.align		4
.L_64:
        /*0040*/ 	.word	index@(_Z20PermutationGeneratoriPiii)
        /*0044*/ 	.word	0x00000030


	//----- nvinfo : EIATTR_REGCOUNT
	.align		4
.L_65:
        /*0048*/ 	.byte	0x04, 0x2f
        /*004a*/ 	.short	(.L_67 - .L_66)
	.align		4
.L_66:
        /*004c*/ 	.word	index@(_Z24RandomizedParallelGreedyPiS_S_S_iiS_)
        /*0050*/ 	.word	0x00000016


	//----- nvinfo : EIATTR_FRAME_SIZE
	.align		4
.L_67:
        /*0054*/ 	.byte	0x04, 0x11
        /*0056*/ 	.short	(.L_69 - .L_68)
	.align		4
.L_68:
        /*0058*/ 	.word	index@(_Z24RandomizedParallelGreedyPiS_S_S_iiS_)
        /*005c*/ 	.word	0x00000000


	//----- nvinfo : EIATTR_REGCOUNT
	.align		4
.L_69:
        /*0060*/ 	.byte	0x04, 0x2f
        /*0062*/ 	.short	(.L_71 - .L_70)
	.align		4
.L_70:
        /*0064*/ 	.word	index@(_ZN3cub18CUB_300001_SM_10006detail11EmptyKernelIvEEvv)
        /*0068*/ 	.word	0x00000004


	//----- nvinfo : EIATTR_FRAME_SIZE
	.align		4
.L_71:
        /*006c*/ 	.byte	0x04, 0x11
        /*006e*/ 	.short	(.L_73 - .L_72)
	.align		4
.L_72:
        /*0070*/ 	.word	index@(_ZN3cub18CUB_300001_SM_10006detail11EmptyKernelIvEEvv)
        /*0074*/ 	.word	0x00000000


	//----- nvinfo : EIATTR_MIN_STACK_SIZE
	.align		4
.L_73:
        /*0078*/ 	.byte	0x04, 0x12
        /*007a*/ 	.short	(.L_75 - .L_74)
	.align		4
.L_74:
        /*007c*/ 	.word	index@(_ZN3cub18CUB_300001_SM_10006detail11EmptyKernelIvEEvv)
        /*0080*/ 	.word	0x00000000


	//----- nvinfo : EIATTR_MIN_STACK_SIZE
	.align		4
.L_75:
        /*0084*/ 	.byte	0x04, 0x12
        /*0086*/ 	.short	(.L_77 - .L_76)
	.align		4
.L_76:
        /*0088*/ 	.word	index@(_Z24RandomizedParallelGreedyPiS_S_S_iiS_)
        /*008c*/ 	.word	0x00000000


	//----- nvinfo : EIATTR_MIN_STACK_SIZE
	.align		4
.L_77:
        /*0090*/ 	.byte	0x04, 0x12
        /*0092*/ 	.short	(.L_79 - .L_78)
	.align		4
.L_78:
        /*0094*/ 	.word	index@(_Z20PermutationGeneratoriPiii)
        /*0098*/ 	.word	0x00000030


	//----- nvinfo : EIATTR_MIN_STACK_SIZE
	.align		4
.L_79:
        /*009c*/ 	.byte	0x04, 0x12
        /*009e*/ 	.short	(.L_81 - .L_80)
	.align		4
.L_80:
        /*00a0*/ 	.word	index@(_Z18DimensionGeneratorPiS_S_i)
        /*00a4*/ 	.word	0x00000000


	//----- nvinfo : EIATTR_MIN_STACK_SIZE
	.align		4
.L_81:
        /*00a8*/ 	.byte	0x04, 0x12
        /*00aa*/ 	.short	(.L_83 - .L_82)
	.align		4
.L_82:
        /*00ac*/ 	.word	index@(_Z14GraphGeneratorPiS_S_S_i)
        /*00b0*/ 	.word	0x00000000
.L_83:


//--------------------- .nv.compat                --------------------------
	.section	.nv.compat,"",@"SHT_CUDA_COMPAT_INFO"
	.align	4
        /*0000*/ 	.byte	0x02, 0x09, 0x00, 0x00, 0x02, 0x02, 0x01, 0x00, 0x02, 0x05, 0x05, 0x00, 0x03, 0x07, 0x01, 0x01
        /*0010*/ 	.byte	0x02, 0x03, 0x00, 0x00, 0x02, 0x06, 0x01, 0x00, 0x04, 0x0b, 0x08, 0x00, 0x09, 0x00, 0x00, 0x00
        /*0020*/ 	.byte	0x00, 0x00, 0x00, 0x00


//--------------------- .nv.info._ZN3cub18CUB_300001_SM_10006detail11EmptyKernelIvEEvv --------------------------
	.section	.nv.info._ZN3cub18CUB_300001_SM_10006detail11EmptyKernelIvEEvv,"",@"SHT_CUDA_INFO"
	.sectionflags	@""
	.align	4


	//----- nvinfo : EIATTR_CUDA_API_VERSION
	.align		4
        /*0000*/ 	.byte	0x04, 0x37
        /*0002*/ 	.short	(.L_85 - .L_84)
.L_84:
        /*0004*/ 	.word	0x00000082


	//----- nvinfo : EIATTR_SPARSE_MMA_MASK
	.align		4
.L_85:
        /*0008*/ 	.byte	0x03, 0x50
        /*000a*/ 	.short	0x0000


	//----- nvinfo : EIATTR_MAXREG_COUNT
	.align		4
        /*000c*/ 	.byte	0x03, 0x1b
        /*000e*/ 	.short	0x00ff


	//----- nvinfo : EIATTR_MERCURY_ISA_VERSION
	.align		4
        /*0010*/ 	.byte	0x03, 0x5f
        /*0012*/ 	.short	0x0101


	//----- nvinfo : EIATTR_VRC_CTA_INIT_COUNT
	.align		4
        /*0014*/ 	.byte	0x02, 0x4a
	.zero		1
	.zero		1


	//----- nvinfo : EIATTR_EXIT_INSTR_OFFSETS
	.align		4
        /*0018*/ 	.byte	0x04, 0x1c
        /*001a*/ 	.short	(.L_87 - .L_86)


	//   ....[0]....
.L_86:
        /*001c*/ 	.word	0x00000010


	//----- nvinfo : EIATTR_SW_WAR
	.align		4
.L_87:
        /*0020*/ 	.byte	0x04, 0x36
        /*0022*/ 	.short	(.L_89 - .L_88)
.L_88:
        /*0024*/ 	.word	0x00000008
.L_89:


//--------------------- .nv.info._Z24RandomizedParallelGreedyPiS_S_S_iiS_ --------------------------
	.section	.nv.info._Z24RandomizedParallelGreedyPiS_S_S_iiS_,"",@"SHT_CUDA_INFO"
	.sectionflags	@""
	.align	4


	//----- nvinfo : EIATTR_CUDA_API_VERSION
	.align		4
        /*0000*/ 	.byte	0x04, 0x37
        /*0002*/ 	.short	(.L_91 - .L_90)
.L_90:
        /*0004*/ 	.word	0x00000082


	//----- nvinfo : EIATTR_KPARAM_INFO
	.align		4
.L_91:
        /*0008*/ 	.byte	0x04, 0x17
        /*000a*/ 	.short	(.L_93 - .L_92)
.L_92:
        /*000c*/ 	.word	0x00000000
        /*0010*/ 	.short	0x0006
        /*0012*/ 	.short	0x0028
        /*0014*/ 	.byte	0x00, 0xf5, 0x21, 0x00


	//----- nvinfo : EIATTR_KPARAM_INFO
	.align		4
.L_93:
        /*0018*/ 	.byte	0x04, 0x17
        /*001a*/ 	.short	(.L_95 - .L_94)
.L_94:
        /*001c*/ 	.word	0x00000000
        /*0020*/ 	.short	0x0005
        /*0022*/ 	.short	0x0024
        /*0024*/ 	.byte	0x00, 0xf0, 0x11, 0x00


	//----- nvinfo : EIATTR_KPARAM_INFO
	.align		4
.L_95:
        /*0028*/ 	.byte	0x04, 0x17
        /*002a*/ 	.short	(.L_97 - .L_96)
.L_96:
        /*002c*/ 	.word	0x00000000
        /*0030*/ 	.short	0x0004
        /*0032*/ 	.short	0x0020
        /*0034*/ 	.byte	0x00, 0xf0, 0x11, 0x00


	//----- nvinfo : EIATTR_KPARAM_INFO
	.align		4
.L_97:
        /*0038*/ 	.byte	0x04, 0x17
        /*003a*/ 	.short	(.L_99 - .L_98)
.L_98:
        /*003c*/ 	.word	0x00000000
        /*0040*/ 	.short	0x0003
        /*0042*/ 	.short	0x0018
        /*0044*/ 	.byte	0x00, 0xf5, 0x21, 0x00


	//----- nvinfo : EIATTR_KPARAM_INFO
	.align		4
.L_99:
        /*0048*/ 	.byte	0x04, 0x17
        /*004a*/ 	.short	(.L_101 - .L_100)
.L_100:
        /*004c*/ 	.word	0x00000000
        /*0050*/ 	.short	0x0002
        /*0052*/ 	.short	0x0010
        /*0054*/ 	.byte	0x00, 0xf5, 0x21, 0x00


	//----- nvinfo : EIATTR_KPARAM_INFO
	.align		4
.L_101:
        /*0058*/ 	.byte	0x04, 0x17
        /*005a*/ 	.short	(.L_103 - .L_102)
.L_102:
        /*005c*/ 	.word	0x00000000
        /*0060*/ 	.short	0x0001
        /*0062*/ 	.short	0x0008
        /*0064*/ 	.byte	0x00, 0xf5, 0x21, 0x00


	//----- nvinfo : EIATTR_KPARAM_INFO
	.align		4
.L_103:
        /*0068*/ 	.byte	0x04, 0x17
        /*006a*/ 	.short	(.L_105 - .L_104)
.L_104:
        /*006c*/ 	.word	0x00000000
        /*0070*/ 	.short	0x0000
        /*0072*/ 	.short	0x0000
        /*0074*/ 	.byte	0x00, 0xf5, 0x21, 0x00


	//----- nvinfo : EIATTR_SPARSE_MMA_MASK
	.align		4
.L_105:
        /*0078*/ 	.byte	0x03, 0x50
        /*007a*/ 	.short	0x0000


	//----- nvinfo : EIATTR_MAXREG_COUNT
	.align		4
        /*007c*/ 	.byte	0x03, 0x1b
        /*007e*/ 	.short	0x00ff


	//----- nvinfo : EIATTR_MERCURY_ISA_VERSION
	.align		4
        /*0080*/ 	.byte	0x03, 0x5f
        /*0082*/ 	.short	0x0101


	//----- nvinfo : EIATTR_VRC_CTA_INIT_COUNT
	.align		4
        /*0084*/ 	.byte	0x02, 0x4a
	.zero		1
	.zero		1


	//----- nvinfo : EIATTR_EXIT_INSTR_OFFSETS
	.align		4
        /*0088*/ 	.byte	0x04, 0x1c
        /*008a*/ 	.short	(.L_107 - .L_106)


	//   ....[0]....
.L_106:
        /*008c*/ 	.word	0x00000080


	//   ....[1]....
        /*0090*/ 	.word	0x000003b0


	//----- nvinfo : EIATTR_CRS_STACK_SIZE
	.align		4
.L_107:
        /*0094*/ 	.byte	0x04, 0x1e
        /*0096*/ 	.short	(.L_109 - .L_108)
.L_108:
        /*0098*/ 	.word	0x00000000


	//----- nvinfo : EIATTR_CBANK_PARAM_SIZE
	.align		4
.L_109:
        /*009c*/ 	.byte	0x03, 0x19
        /*009e*/ 	.short	0x0030


	//----- nvinfo : EIATTR_PARAM_CBANK
	.align		4
        /*00a0*/ 	.byte	0x04, 0x0a
        /*00a2*/ 	.short	(.L_111 - .L_110)
	.align		4
.L_110:
        /*00a4*/ 	.word	index@(.nv.constant0._Z24RandomizedParallelGreedyPiS_S_S_iiS_)
        /*00a8*/ 	.short	0x0380
        /*00aa*/ 	.short	0x0030


	//----- nvinfo : EIATTR_SW_WAR
	.align		4
.L_111:
        /*00ac*/ 	.byte	0x04, 0x36
        /*00ae*/ 	.short	(.L_113 - .L_112)
.L_112:
        /*00b0*/ 	.word	0x00000008
.L_113:


//--------------------- .nv.info._Z20PermutationGeneratoriPiii --------------------------
	.section	.nv.info._Z20PermutationGeneratoriPiii,"",@"SHT_CUDA_INFO"
	.sectionflags	@""
	.align	4


	//----- nvinfo : EIATTR_CUDA_API_VERSION
	.align		4
        /*0000*/ 	.byte	0x04, 0x37
        /*0002*/ 	.short	(.L_115 - .L_114)
.L_114:
        /*0004*/ 	.word	0x00000082


	//----- nvinfo : EIATTR_KPARAM_INFO
	.align		4
.L_115:
        /*0008*/ 	.byte	0x04, 0x17
        /*000a*/ 	.short	(.L_117 - .L_116)
.L_116:
        /*000c*/ 	.word	0x00000000
        /*0010*/ 	.short	0x0003
        /*0012*/ 	.short	0x0014
        /*0014*/ 	.byte	0x00, 0xf0, 0x11, 0x00


	//----- nvinfo : EIATTR_KPARAM_INFO
	.align		4
.L_117:
        /*0018*/ 	.byte	0x04, 0x17
        /*001a*/ 	.short	(.L_119 - .L_118)
.L_118:
        /*001c*/ 	.word	0x00000000
        /*0020*/ 	.short	0x0002
        /*0022*/ 	.short	0x0010
        /*0024*/ 	.byte	0x00, 0xf0, 0x11, 0x00


	//----- nvinfo : EIATTR_KPARAM_INFO
	.align		4
.L_119:
        /*0028*/ 	.byte	0x04, 0x17
        /*002a*/ 	.short	(.L_121 - .L_120)
.L_120:
        /*002c*/ 	.word	0x00000000
        /*0030*/ 	.short	0x0001
        /*0032*/ 	.short	0x0008
        /*0034*/ 	.byte	0x00, 0xf5, 0x21, 0x00


	//----- nvinfo : EIATTR_KPARAM_INFO
	.align		4
.L_121:
        /*0038*/ 	.byte	0x04, 0x17
        /*003a*/ 	.short	(.L_123 - .L_122)
.L_122:
        /*003c*/ 	.word	0x00000000
        /*0040*/ 	.short	0x0000
        /*0042*/ 	.short	0x0000
        /*0044*/ 	.byte	0x00, 0xf0, 0x11, 0x00


	//----- nvinfo : EIATTR_SPARSE_MMA_MASK
	.align		4
.L_123:
        /*0048*/ 	.byte	0x03, 0x50
        /*004a*/ 	.short	0x0000


	//----- nvinfo : EIATTR_MAXREG_COUNT
	.align		4
        /*004c*/ 	.byte	0x03, 0x1b
        /*004e*/ 	.short	0x00ff


	//----- nvinfo : EIATTR_NUM_BARRIERS
	.align		4
        /*0050*/ 	.byte	0x02, 0x4c
        /*0052*/ 	.byte	0x01
	.zero		1


	//----- nvinfo : EIATTR_MERCURY_ISA_VERSION
	.align		4
        /*0054*/ 	.byte	0x03, 0x5f
        /*0056*/ 	.short	0x0101


	//----- nvinfo : EIATTR_VRC_CTA_INIT_COUNT
	.align		4
        /*0058*/ 	.byte	0x02, 0x4a
	.zero		1
	.zero		1


	//----- nvinfo : EIATTR_EXIT_INSTR_OFFSETS
	.align		4
        /*005c*/ 	.byte	0x04, 0x1c
        /*005e*/ 	.short	(.L_125 - .L_124)


	//   ....[0]....
.L_124:
        /*0060*/ 	.word	0x00003160


	//   ....[1]....
        /*0064*/ 	.word	0x000046e0


	//----- nvinfo : EIATTR_CRS_STACK_SIZE
	.align		4
.L_125:
        /*0068*/ 	.byte	0x04, 0x1e
        /*006a*/ 	.short	(.L_127 - .L_126)
.L_126:
        /*006c*/ 	.word	0x00000000


	//----- nvinfo : EIATTR_CBANK_PARAM_SIZE
	.align		4
.L_127:
        /*0070*/ 	.byte	0x03, 0x19
        /*0072*/ 	.short	0x0018


	//----- nvinfo : EIATTR_PARAM_CBANK
	.align		4
        /*0074*/ 	.byte	0x04, 0x0a
        /*0076*/ 	.short	(.L_129 - .L_128)
	.align		4
.L_128:
        /*0078*/ 	.word	index@(.nv.constant0._Z20PermutationGeneratoriPiii)
        /*007c*/ 	.short	0x0380
        /*007e*/ 	.short	0x0018


	//----- nvinfo : EIATTR_SW_WAR
	.align		4
.L_129:
        /*0080*/ 	.byte	0x04, 0x36
        /*0082*/ 	.short	(.L_131 - .L_130)
.L_130:
        /*0084*/ 	.word	0x00000008
.L_131:


//--------------------- .nv.info._Z18DimensionGeneratorPiS_S_i --------------------------
	.section	.nv.info._Z18DimensionGeneratorPiS_S_i,"",@"SHT_CUDA_INFO"
	.sectionflags	@""
	.align	4


	//----- nvinfo : EIATTR_CUDA_API_VERSION
	.align		4
        /*0000*/ 	.byte	0x04, 0x37
        /*0002*/ 	.short	(.L_133 - .L_132)
.L_132:
        /*0004*/ 	.word	0x00000082


	//----- nvinfo : EIATTR_KPARAM_INFO
	.align		4
.L_133:
        /*0008*/ 	.byte	0x04, 0x17
        /*000a*/ 	.short	(.L_135 - .L_134)
.L_134:
        /*000c*/ 	.word	0x00000000
        /*0010*/ 	.short	0x0003
        /*0012*/ 	.short	0x0018
        /*0014*/ 	.byte	0x00, 0xf0, 0x11, 0x00


	//----- nvinfo : EIATTR_KPARAM_INFO
	.align		4
.L_135:
        /*0018*/ 	.byte	0x04, 0x17
        /*001a*/ 	.short	(.L_137 - .L_136)
.L_136:
        /*001c*/ 	.word	0x00000000
        /*0020*/ 	.short	0x0002
        /*0022*/ 	.short	0x0010
        /*0024*/ 	.byte	0x00, 0xf5, 0x21, 0x00


	//----- nvinfo : EIATTR_KPARAM_INFO
	.align		4
.L_137:
        /*0028*/ 	.byte	0x04, 0x17
        /*002a*/ 	.short	(.L_139 - .L_138)
.L_138:
        /*002c*/ 	.word	0x00000000
        /*0030*/ 	.short	0x0001
        /*0032*/ 	.short	0x0008
        /*0034*/ 	.byte	0x00, 0xf5, 0x21, 0x00


	//----- nvinfo : EIATTR_KPARAM_INFO
	.align		4
.L_139:
        /*0038*/ 	.byte	0x04, 0x17
        /*003a*/ 	.short	(.L_141 - .L_140)
.L_140:
        /*003c*/ 	.word	0x00000000
        /*0040*/ 	.short	0x0000
        /*0042*/ 	.short	0x0000
        /*0044*/ 	.byte	0x00, 0xf5, 0x21, 0x00


	//----- nvinfo : EIATTR_SPARSE_MMA_MASK
	.align		4
.L_141:
        /*0048*/ 	.byte	0x03, 0x50
        /*004a*/ 	.short	0x0000


	//----- nvinfo : EIATTR_MAXREG_COUNT
	.align		4
        /*004c*/ 	.byte	0x03, 0x1b
        /*004e*/ 	.short	0x00ff


	//----- nvinfo : EIATTR_NUM_BARRIERS
	.align		4
        /*0050*/ 	.byte	0x02, 0x4c
        /*0052*/ 	.byte	0x01
	.zero		1


	//----- nvinfo : EIATTR_MERCURY_ISA_VERSION
	.align		4
        /*0054*/ 	.byte	0x03, 0x5f
        /*0056*/ 	.short	0x0101


	//----- nvinfo : EIATTR_VRC_CTA_INIT_COUNT
	.align		4
        /*0058*/ 	.byte	0x02, 0x4a
	.zero		1
	.zero		1


	//----- nvinfo : EIATTR_EXIT_INSTR_OFFSETS
	.align		4
        /*005c*/ 	.byte	0x04, 0x1c
        /*005e*/ 	.short	(.L_143 - .L_142)


	//   ....[0]....
.L_142:
        /*0060*/ 	.word	0x00001b80


	//----- nvinfo : EIATTR_CRS_STACK_SIZE
	.align		4
.L_143:
        /*0064*/ 	.byte	0x04, 0x1e
        /*0066*/ 	.short	(.L_145 - .L_144)
.L_144:
        /*0068*/ 	.word	0x00000000


	//----- nvinfo : EIATTR_CBANK_PARAM_SIZE
	.align		4
.L_145:
        /*006c*/ 	.byte	0x03, 0x19
        /*006e*/ 	.short	0x001c


	//----- nvinfo : EIATTR_PARAM_CBANK
	.align		4
        /*0070*/ 	.byte	0x04, 0x0a
        /*0072*/ 	.short	(.L_147 - .L_146)
	.align		4
.L_146:
        /*0074*/ 	.word	index@(.nv.constant0._Z18DimensionGeneratorPiS_S_i)
        /*0078*/ 	.short	0x0380
        /*007a*/ 	.short	0x001c


	//----- nvinfo : EIATTR_SW_WAR
	.align		4
.L_147:
        /*007c*/ 	.byte	0x04, 0x36
        /*007e*/ 	.short	(.L_149 - .L_148)
.L_148:
        /*0080*/ 	.word	0x00000008
.L_149:


//--------------------- .nv.info._Z14GraphGeneratorPiS_S_S_i --------------------------
	.section	.nv.info._Z14GraphGeneratorPiS_S_S_i,"",@"SHT_CUDA_INFO"
	.sectionflags	@""
	.align	4


	//----- nvinfo : EIATTR_CUDA_API_VERSION
	.align		4
        /*0000*/ 	.byte	0x04, 0x37
        /*0002*/ 	.short	(.L_151 - .L_150)
.L_150:
        /*0004*/ 	.word	0x00000082


	//----- nvinfo : EIATTR_KPARAM_INFO
	.align		4
.L_151:
        /*0008*/ 	.byte	0x04, 0x17
        /*000a*/ 	.short	(.L_153 - .L_152)
.L_152:
        /*000c*/ 	.word	0x00000000
        /*0010*/ 	.short	0x0004
        /*0012*/ 	.short	0x0020
        /*0014*/ 	.byte	0x00, 0xf0, 0x11, 0x00


	//----- nvinfo : EIATTR_KPARAM_INFO
	.align		4
.L_153:
        /*0018*/ 	.byte	0x04, 0x17
        /*001a*/ 	.short	(.L_155 - .L_154)
.L_154:
        /*001c*/ 	.word	0x00000000
        /*0020*/ 	.short	0x0003
        /*0022*/ 	.short	0x0018
        /*0024*/ 	.byte	0x00, 0xf5, 0x21, 0x00


	//----- nvinfo : EIATTR_KPARAM_INFO
	.align		4
.L_155:
        /*0028*/ 	.byte	0x04, 0x17
        /*002a*/ 	.short	(.L_157 - .L_156)
.L_156:
        /*002c*/ 	.word	0x00000000
        /*0030*/ 	.short	0x0002
        /*0032*/ 	.short	0x0010
        /*0034*/ 	.byte	0x00, 0xf5, 0x21, 0x00


	//----- nvinfo : EIATTR_KPARAM_INFO
	.align		4
.L_157:
        /*0038*/ 	.byte	0x04, 0x17
        /*003a*/ 	.short	(.L_159 - .L_158)
.L_158:
        /*003c*/ 	.word	0x00000000
        /*0040*/ 	.short	0x0001
        /*0042*/ 	.short	0x0008
        /*0044*/ 	.byte	0x00, 0xf5, 0x21, 0x00


	//----- nvinfo : EIATTR_KPARAM_INFO
	.align		4
.L_159:
        /*0048*/ 	.byte	0x04, 0x17
        /*004a*/ 	.short	(.L_161 - .L_160)
.L_160:
        /*004c*/ 	.word	0x00000000
        /*0050*/ 	.short	0x0000
        /*0052*/ 	.short	0x0000
        /*0054*/ 	.byte	0x00, 0xf5, 0x21, 0x00


	//----- nvinfo : EIATTR_SPARSE_MMA_MASK
	.align		4
.L_161:
        /*0058*/ 	.byte	0x03, 0x50
        /*005a*/ 	.short	0x0000


	//----- nvinfo : EIATTR_MAXREG_COUNT
	.align		4
        /*005c*/ 	.byte	0x03, 0x1b
        /*005e*/ 	.short	0x00ff


	//----- nvinfo : EIATTR_MERCURY_ISA_VERSION
	.align		4
        /*0060*/ 	.byte	0x03, 0x5f
        /*0062*/ 	.short	0x0101


	//----- nvinfo : EIATTR_VRC_CTA_INIT_COUNT
	.align		4
        /*0064*/ 	.byte	0x02, 0x4a
	.zero		1
	.zero		1


	//----- nvinfo : EIATTR_EXIT_INSTR_OFFSETS
	.align		4
        /*0068*/ 	.byte	0x04, 0x1c
        /*006a*/ 	.short	(.L_163 - .L_162)


	//   ....[0]....
.L_162:
        /*006c*/ 	.word	0x00000080


	//   ....[1]....
        /*0070*/ 	.word	0x00000b00


	//----- nvinfo : EIATTR_CRS_STACK_SIZE
	.align		4
.L_163:
        /*0074*/ 	.byte	0x04, 0x1e
        /*0076*/ 	.short	(.L_165 - .L_164)
.L_164:
        /*0078*/ 	.word	0x00000000


	//----- nvinfo : EIATTR_CBANK_PARAM_SIZE
	.align		4
.L_165:
        /*007c*/ 	.byte	0x03, 0x19
        /*007e*/ 	.short	0x0024


	//----- nvinfo : EIATTR_PARAM_CBANK
	.align		4
        /*0080*/ 	.byte	0x04, 0x0a
        /*0082*/ 	.short	(.L_167 - .L_166)
	.align		4
.L_166:
        /*0084*/ 	.word	index@(.nv.constant0._Z14GraphGeneratorPiS_S_S_i)
        /*0088*/ 	.short	0x0380
        /*008a*/ 	.short	0x0024


	//----- nvinfo : EIATTR_SW_WAR
	.align		4
.L_167:
        /*008c*/ 	.byte	0x04, 0x36
        /*008e*/ 	.short	(.L_169 - .L_168)
.L_168:
        /*0090*/ 	.word	0x00000008
.L_169:


//--------------------- .nv.callgraph             --------------------------
	.section	.nv.callgraph,"",@"SHT_CUDA_CALLGRAPH"
	.align	4
	.sectionentsize	8
	.align		4
        /*0000*/ 	.word	0x00000000
	.align		4
        /*0004*/ 	.word	0xffffffff
	.align		4
        /*0008*/ 	.word	0x00000000
	.align		4
        /*000c*/ 	.word	0xfffffffe
	.align		4
        /*0010*/ 	.word	0x00000000
	.align		4
        /*0014*/ 	.word	0xfffffffd
	.align		4
        /*0018*/ 	.word	0x00000000
	.align		4
        /*001c*/ 	.word	0xfffffffc


//--------------------- .nv.constant4             --------------------------
	.section	.nv.constant4,"a",@progbits
	.align	8
	.align		8
.nv.constant4:
        /*0000*/ 	.dword	precalc_xorwow_matrix
	.align		8
        /*0008*/ 	.dword	precalc_xorwow_offset_matrix
	.align		8
        /*0010*/ 	.dword	mrg32k3aM1
	.align		8
        /*0018*/ 	.dword	mrg32k3aM2
	.align		8
        /*0020*/ 	.dword	mrg32k3aM1SubSeq
	.align		8
        /*0028*/ 	.dword	mrg32k3aM2SubSeq
	.align		8
        /*0030*/ 	.dword	mrg32k3aM1Seq
	.align		8
        /*0038*/ 	.dword	mrg32k3aM2Seq
	.align		8
        /*0040*/ 	.dword	_ZN34_INTERNAL_0580cef1_4_k_cu_395253104cuda3std3__45__cpo5beginE
	.align		8
        /*0048*/ 	.dword	_ZN34_INTERNAL_0580cef1_4_k_cu_395253104cuda3std3__45__cpo3endE
	.align		8
        /*0050*/ 	.dword	_ZN34_INTERNAL_0580cef1_4_k_cu_395253104cuda3std3__45__cpo6cbeginE
	.align		8
        /*0058*/ 	.dword	_ZN34_INTERNAL_0580cef1_4_k_cu_395253104cuda3std3__45__cpo4cendE
	.align		8
        /*0060*/ 	.dword	_ZN34_INTERNAL_0580cef1_4_k_cu_395253104cuda3std3__45__cpo6rbeginE
	.align		8
        /*0068*/ 	.dword	_ZN34_INTERNAL_0580cef1_4_k_cu_395253104cuda3std3__45__cpo4rendE
	.align		8
        /*0070*/ 	.dword	_ZN34_INTERNAL_0580cef1_4_k_cu_395253104cuda3std3__45__cpo7crbeginE
	.align		8
        /*0078*/ 	.dword	_ZN34_INTERNAL_0580cef1_4_k_cu_395253104cuda3std3__45__cpo5crendE
	.align		8
        /*0080*/ 	.dword	_ZN34_INTERNAL_0580cef1_4_k_cu_395253104cuda3std3__436_GLOBAL__N__0580cef1_4_k_cu_395253106ignoreE
	.align		8
        /*0088*/ 	.dword	_ZN34_INTERNAL_0580cef1_4_k_cu_395253104cuda3std3__419piecewise_constructE
	.align		8
        /*0090*/ 	.dword	_ZN34_INTERNAL_0580cef1_4_k_cu_395253104cuda3std3__48in_placeE
	.align		8
        /*0098*/ 	.dword	_ZN34_INTERNAL_0580cef1_4_k_cu_395253104cuda3std3__420unreachable_sentinelE
	.align		8
        /*00a0*/ 	.dword	_ZN34_INTERNAL_0580cef1_4_k_cu_395253104cuda3std3__47nulloptE
	.align		8
        /*00a8*/ 	.dword	_ZN34_INTERNAL_0580cef1_4_k_cu_395253104cuda3std3__48unexpectE
	.align		8
        /*00b0*/ 	.dword	_ZN34_INTERNAL_0580cef1_4_k_cu_395253104cuda3std6ranges3__45__cpo4swapE
	.align		8
        /*00b8*/ 	.dword	_ZN34_INTERNAL_0580cef1_4_k_cu_395253104cuda3std6ranges3__45__cpo9iter_moveE
	.align		8
        /*00c0*/ 	.dword	_ZN34_INTERNAL_0580cef1_4_k_cu_395253104cuda3std6ranges3__45__cpo5beginE
	.align		8
        /*00c8*/ 	.dword	_ZN34_INTERNAL_0580cef1_4_k_cu_395253104cuda3std6ranges3__45__cpo3endE
	.align		8
        /*00d0*/ 	.dword	_ZN34_INTERNAL_0580cef1_4_k_cu_395253104cuda3std6ranges3__45__cpo6cbeginE
	.align		8
        /*00d8*/ 	.dword	_ZN34_INTERNAL_0580cef1_4_k_cu_395253104cuda3std6ranges3__45__cpo4cendE
	.align		8
        /*00e0*/ 	.dword	_ZN34_INTERNAL_0580cef1_4_k_cu_395253104cuda3std6ranges3__45__cpo7advanceE
	.align		8
        /*00e8*/ 	.dword	_ZN34_INTERNAL_0580cef1_4_k_cu_395253104cuda3std6ranges3__45__cpo9iter_swapE
	.align		8
        /*00f0*/ 	.dword	_ZN34_INTERNAL_0580cef1_4_k_cu_395253104cuda3std6ranges3__45__cpo4nextE
	.align		8
        /*00f8*/ 	.dword	_ZN34_INTERNAL_0580cef1_4_k_cu_395253104cuda3std6ranges3__45__cpo4prevE
	.align		8
        /*0100*/ 	.dword	_ZN34_INTERNAL_0580cef1_4_k_cu_395253104cuda3std6ranges3__45__cpo4dataE
	.align		8
        /*0108*/ 	.dword	_ZN34_INTERNAL_0580cef1_4_k_cu_395253104cuda3std6ranges3__45__cpo5cdataE
	.align		8
        /*0110*/ 	.dword	_ZN34_INTERNAL_0580cef1_4_k_cu_395253104cuda3std6ranges3__45__cpo4sizeE
	.align		8
        /*0118*/ 	.dword	_ZN34_INTERNAL_0580cef1_4_k_cu_395253104cuda3std6ranges3__45__cpo5ssizeE
	.align		8
        /*0120*/ 	.dword	_ZN34_INTERNAL_0580cef1_4_k_cu_395253104cuda3std6ranges3__45__cpo8distanceE
	.align		8
        /*0128*/ 	.dword	_ZN34_INTERNAL_0580cef1_4_k_cu_395253106thrust24THRUST_300001_SM_1000_NS8cuda_cub3parE
	.align		8
        /*0130*/ 	.dword	_ZN34_INTERNAL_0580cef1_4_k_cu_395253106thrust24THRUST_300001_SM_1000_NS8cuda_cub10par_nosyncE
	.align		8
        /*0138*/ 	.dword	_ZN34_INTERNAL_0580cef1_4_k_cu_395253106thrust24THRUST_300001_SM_1000_NS6system6detail10sequential3seqE
	.align		8
        /*0140*/ 	.dword	_ZN34_INTERNAL_0580cef1_4_k_cu_395253106thrust24THRUST_300001_SM_1000_NS6system3cpp3parE
	.align		8
        /*0148*/ 	.dword	_ZN34_INTERNAL_0580cef1_4_k_cu_395253106thrust24THRUST_300001_SM_1000_NS12placeholders2_1E
	.align		8
        /*0150*/ 	.dword	_ZN34_INTERNAL_0580cef1_4_k_cu_395253106thrust24THRUST_300001_SM_1000_NS12placeholders2_2E
	.align		8
        /*0158*/ 	.dword	_ZN34_INTERNAL_0580cef1_4_k_cu_395253106thrust24THRUST_300001_SM_1000_NS12placeholders2_3E
	.align		8
        /*0160*/ 	.dword	_ZN34_INTERNAL_0580cef1_4_k_cu_395253106thrust24THRUST_300001_SM_1000_NS12placeholders2_4E
	.align		8
        /*0168*/ 	.dword	_ZN34_INTERNAL_0580cef1_4_k_cu_395253106thrust24THRUST_300001_SM_1000_NS12placeholders2_5E
	.align		8
        /*0170*/ 	.dword	_ZN34_INTERNAL_0580cef1_4_k_cu_395253106thrust24THRUST_300001_SM_1000_NS12placeholders2_6E
	.align		8
        /*0178*/ 	.dword	_ZN34_INTERNAL_0580cef1_4_k_cu_395253106thrust24THRUST_300001_SM_1000_NS12placeholders2_7E
	.align		8
        /*0180*/ 	.dword	_ZN34_INTERNAL_0580cef1_4_k_cu_395253106thrust24THRUST_300001_SM_1000_NS12placeholders2_8E
	.align		8
        /*0188*/ 	.dword	_ZN34_INTERNAL_0580cef1_4_k_cu_395253106thrust24THRUST_300001_SM_1000_NS12placeholders2_9E
	.align		8
        /*0190*/ 	.dword	_ZN34_INTERNAL_0580cef1_4_k_cu_395253106thrust24THRUST_300001_SM_1000_NS12placeholders3_10E
	.align		8
        /*0198*/ 	.dword	_ZN34_INTERNAL_0580cef1_4_k_cu_395253106thrust24THRUST_300001_SM_1000_NS3seqE
	.align		8
        /*01a0*/ 	.dword	_ZN34_INTERNAL_0580cef1_4_k_cu_395253106thrust24THRUST_300001_SM_1000_NS6deviceE


//--------------------- .nv.constant3             --------------------------
	.section	.nv.constant3,"a",@progbits
	.align	8
.nv.constant3:
	.type		__cr_lgamma_table,@object
	.size		__cr_lgamma_table,(.L_8 - __cr_lgamma_table)
__cr_lgamma_table:
        /*0000*/ 	.byte	0x00, 0x00, 0x00, 0x00, 0x00, 0x00, 0x00, 0x00, 0x00, 0x00, 0x00, 0x00, 0x00, 0x00, 0x00, 0x00
        /*0010*/ 	.byte	0xef, 0x39, 0xfa, 0xfe, 0x42, 0x2e, 0xe6, 0x3f, 0x02, 0x20, 0x2a, 0xfa, 0x0b, 0xab, 0xfc, 0x3f
        /*0020*/ 	.byte	0xf9, 0x2c, 0x92, 0x7c, 0xa7, 0x6c, 0x09, 0x40, 0xc9, 0x79, 0x44, 0x3c, 0x64, 0x26, 0x13, 0x40
        /*0030*/ 	.byte	0xca, 0x01, 0xcf, 0x3a, 0x27, 0x51, 0x1a, 0x40, 0x30, 0xcc, 0x2d, 0xf3, 0xe1, 0x0c, 0x21, 0x40
        /*0040*/ 	.byte	0x0d, 0xb7, 0xfc, 0x82, 0x8e, 0x35, 0x25, 0x40
.L_8:


//--------------------- .text._ZN3cub18CUB_300001_SM_10006detail11EmptyKernelIvEEvv --------------------------
	.section	.text._ZN3cub18CUB_300001_SM_10006detail11EmptyKernelIvEEvv,"ax",@progbits
	.align	128
        .global         _ZN3cub18CUB_300001_SM_10006detail11EmptyKernelIvEEvv
        .type           _ZN3cub18CUB_300001_SM_10006detail11EmptyKernelIvEEvv,@function
        .size           _ZN3cub18CUB_300001_SM_10006detail11EmptyKernelIvEEvv,(.L_x_55 - _ZN3cub18CUB_300001_SM_10006detail11EmptyKernelIvEEvv)
        .other          _ZN3cub18CUB_300001_SM_10006detail11EmptyKernelIvEEvv,@"STO_CUDA_ENTRY STV_DEFAULT"
_ZN3cub18CUB_300001_SM_10006detail11EmptyKernelIvEEvv:
.text._ZN3cub18CUB_300001_SM_10006detail11EmptyKernelIvEEvv:
[----:B------:R-:W-:Y:S01]  /*0000*/  LDC R1, c[0x0][0x37c] ;  /* 0x0000df00ff017b82 */ /* 0x000fe20000000800 */
[----:B------:R-:W-:Y:S05]  /*0010*/  EXIT ;  /* 0x000000000000794d */ /* 0x000fea0003800000 */
.L_x_0:
[----:B------:R-:W-:-:S00]  /*0020*/  BRA `(.L_x_0) ;  /* 0xfffffffc00fc7947 */ /* 0x000fc0000383ffff */
[----:B------:R-:W-:-:S00]  /*0030*/  NOP ;  /* 0x0000000000007918 */ /* 0x000fc00000000000 */
        /* <DEDUP_REMOVED lines=12> */
.L_x_55:


//--------------------- .text._Z24RandomizedParallelGreedyPiS_S_S_iiS_ --------------------------
	.section	.text._Z24RandomizedParallelGreedyPiS_S_S_iiS_,"ax",@progbits
	.align	128
        .global         _Z24RandomizedParallelGreedyPiS_S_S_iiS_
        .type           _Z24RandomizedParallelGreedyPiS_S_S_iiS_,@function
        .size           _Z24RandomizedParallelGreedyPiS_S_S_iiS_,(.L_x_56 - _Z24RandomizedParallelGreedyPiS_S_S_iiS_)
        .other          _Z24RandomizedParallelGreedyPiS_S_S_iiS_,@"STO_CUDA_ENTRY STV_DEFAULT"
_Z24RandomizedParallelGreedyPiS_S_S_iiS_:
.text._Z24RandomizedParallelGreedyPiS_S_S_iiS_:
[----:B------:R-:W-:Y:S01]  /*0000*/  LDC R1, c[0x0][0x37c] ;  /* 0x0000df00ff017b82 */ /* 0x000fe20000000800 */
[----:B------:R-:W0:Y:S07]  /*0010*/  S2R R0, SR_TID.X ;  /* 0x0000000000007919 */ /* 0x000e2e0000002100 */
[----:B------:R-:W1:Y:S01]  /*0020*/  LDC.64 R4, c[0x0][0x3a0] ;  /* 0x0000e800ff047b82 */ /* 0x000e620000000a00 */
[----:B------:R-:W0:Y:S01]  /*0030*/  LDCU UR4, c[0x0][0x360] ;  /* 0x00006c00ff0477ac */ /* 0x000e220008000800 */
[----:B------:R-:W0:Y:S01]  /*0040*/  S2R R3, SR_CTAID.X ;  /* 0x0000000000037919 */ /* 0x000e220000002500 */
[----:B-1----:R-:W-:Y:S01]  /*0050*/  ISETP.GE.AND P0, PT, R4, 0x1, PT ;  /* 0x000000010400780c */ /* 0x002fe20003f06270 */
[----:B0-----:R-:W-:-:S05]  /*0060*/  IMAD R0, R3, UR4, R0 ;  /* 0x0000000403007c24 */ /* 0x001fca000f8e0200 */
[----:B------:R-:W-:-:S13]  /*0070*/  ISETP.GE.OR P0, PT, R0, R5, !P0 ;  /* 0x000000050000720c */ /* 0x000fda0004706670 */
[----:B------:R-:W-:Y:S05]  /*0080*/  @P0 EXIT ;  /* 0x000000000000094d */ /* 0x000fea0003800000 */
[----:B------:R-:W0:Y:S01]  /*0090*/  LDCU UR5, c[0x0][0x370] ;  /* 0x00006e00ff0577ac */ /* 0x000e220008000800 */
[----:B------:R-:W1:Y:S01]  /*00a0*/  LDCU.64 UR6, c[0x0][0x358] ;  /* 0x00006b00ff0677ac */ /* 0x000e620008000a00 */
[----:B0-----:R-:W-:-:S12]  /*00b0*/  UIMAD UR4, UR4, UR5, URZ ;  /* 0x00000005040472a4 */ /* 0x001fd8000f8e02ff */
.L_x_5:
[----:B------:R-:W0:Y:S01]  /*00c0*/  LDCU UR5, c[0x0][0x3a4] ;  /* 0x00007480ff0577ac */ /* 0x000e220008000800 */
[----:B------:R-:W-:Y:S01]  /*00d0*/  MOV R2, R0 ;  /* 0x0000000000027202 */ /* 0x000fe20000000f00 */
[----:B------:R-:W-:Y:S02]  /*00e0*/  VIADD R0, R0, UR4 ;  /* 0x0000000400007c36 */ /* 0x000fe40008000000 */
[----:B------:R-:W-:-:S03]  /*00f0*/  HFMA2 R3, -RZ, RZ, 0, 0 ;  /* 0x00000000ff037431 */ /* 0x000fc600000001ff */
[----:B0-----:R-:W-:-:S13]  /*0100*/  ISETP.GE.AND P0, PT, R0, UR5, PT ;  /* 0x0000000500007c0c */ /* 0x001fda000bf06270 */
.L_x_4:
[----:B------:R-:W0:Y:S08]  /*0110*/  LDC R5, c[0x0][0x3a0] ;  /* 0x0000e800ff057b82 */ /* 0x000e300000000800 */
[----:B------:R-:W2:Y:S08]  /*0120*/  LDC.64 R8, c[0x0][0x398] ;  /* 0x0000e600ff087b82 */ /* 0x000eb00000000a00 */
[----:B------:R-:W3:Y:S01]  /*0130*/  LDC.64 R10, c[0x0][0x388] ;  /* 0x0000e200ff0a7b82 */ /* 0x000ee20000000a00 */
[----:B0-----:R-:W-:-:S04]  /*0140*/  IMAD R7, R2, R5, R3 ;  /* 0x0000000502077224 */ /* 0x001fc800078e0203 */
[----:B--2---:R-:W-:-:S03]  /*0150*/  IMAD.WIDE R8, R7, 0x4, R8 ;  /* 0x0000000407087825 */ /* 0x004fc600078e0208 */
[----:B------:R-:W0:Y:S03]  /*0160*/  LDC.64 R6, c[0x0][0x3a8] ;  /* 0x0000ea00ff067b82 */ /* 0x000e260000000a00 */
[----:B-1----:R-:W3:Y:S02]  /*0170*/  LDG.E R9, desc[UR6][R8.64] ;  /* 0x0000000608097981 */ /* 0x002ee4000c1e1900 */
[----:B---3--:R-:W-:-:S05]  /*0180*/  IMAD.WIDE R10, R9, 0x4, R10 ;  /* 0x00000004090a7825 */ /* 0x008fca00078e020a */
[----:B------:R-:W2:Y:S01]  /*0190*/  LDG.E R4, desc[UR6][R10.64] ;  /* 0x000000060a047981 */ /* 0x000ea2000c1e1900 */
[----:B------:R-:W-:Y:S01]  /*01a0*/  IMAD R15, R2, R5, R9 ;  /* 0x00000005020f7224 */ /* 0x000fe200078e0209 */
[----:B------:R-:W-:Y:S01]  /*01b0*/  BSSY.RECONVERGENT B0, `(.L_x_1) ;  /* 0x000001a000007945 */ /* 0x000fe20003800200 */
[----:B------:R-:W-:Y:S02]  /*01c0*/  IMAD.MOV.U32 R13, RZ, RZ, 0x1 ;  /* 0x00000001ff0d7424 */ /* 0x000fe400078e00ff */
[----:B0-----:R-:W-:Y:S02]  /*01d0*/  IMAD.WIDE R6, R15, 0x4, R6 ;  /* 0x000000040f067825 */ /* 0x001fe400078e0206 */
[----:B------:R-:W0:Y:S01]  /*01e0*/  LDC.64 R14, c[0x0][0x390] ;  /* 0x0000e400ff0e7b82 */ /* 0x000e220000000a00 */
[----:B--2---:R-:W-:-:S13]  /*01f0*/  ISETP.GE.AND P1, PT, R4, 0x1, PT ;  /* 0x000000010400780c */ /* 0x004fda0003f26270 */
[----:B0-----:R-:W-:Y:S05]  /*0200*/  @!P1 BRA `(.L_x_2) ;  /* 0x0000000000509947 */ /* 0x001fea0003800000 */
[----:B------:R-:W-:Y:S01]  /*0210*/  IMAD.WIDE R14, R9, 0x4, R14 ;  /* 0x00000004090e7825 */ /* 0x000fe200078e020e */
[----:B------:R-:W0:Y:S04]  /*0220*/  LDC.64 R10, c[0x0][0x380] ;  /* 0x0000e000ff0a7b82 */ /* 0x000e280000000a00 */
[----:B------:R1:W5:Y:S01]  /*0230*/  LDG.E R18, desc[UR6][R14.64] ;  /* 0x000000060e127981 */ /* 0x000362000c1e1900 */
[----:B------:R-:W-:Y:S01]  /*0240*/  MOV R13, 0x1 ;  /* 0x00000001000d7802 */ /* 0x000fe20000000f00 */
[----:B------:R-:W-:Y:S02]  /*0250*/  IMAD.MOV.U32 R19, RZ, RZ, RZ ;  /* 0x000000ffff137224 */ /* 0x000fe400078e00ff */
[----:B------:R-:W2:Y:S05]  /*0260*/  LDC.64 R8, c[0x0][0x3a8] ;  /* 0x0000ea00ff087b82 */ /* 0x000eaa0000000a00 */
.L_x_3:
[----:B-1---5:R-:W-:-:S05]  /*0270*/  IADD3 R15, PT, PT, R18, R19, RZ ;  /* 0x00000013120f7210 */ /* 0x022fca0007ffe0ff */
[----:B0-----:R-:W-:-:S06]  /*0280*/  IMAD.WIDE R14, R15, 0x4, R10 ;  /* 0x000000040f0e7825 */ /* 0x001fcc00078e020a */
[----:B------:R-:W3:Y:S02]  /*0290*/  LDG.E R14, desc[UR6][R14.64] ;  /* 0x000000060e0e7981 */ /* 0x000ee4000c1e1900 */
[----:B---3--:R-:W-:-:S04]  /*02a0*/  IMAD R17, R2, R5, R14 ;  /* 0x0000000502117224 */ /* 0x008fc800078e020e */
[----:B--2---:R-:W-:-:S06]  /*02b0*/  IMAD.WIDE R16, R17, 0x4, R8 ;  /* 0x0000000411107825 */ /* 0x004fcc00078e0208 */
[----:B------:R-:W2:Y:S01]  /*02c0*/  LDG.E R16, desc[UR6][R16.64] ;  /* 0x0000000610107981 */ /* 0x000ea2000c1e1900 */
[----:B------:R-:W-:Y:S01]  /*02d0*/  VIADD R19, R19, 0x1 ;  /* 0x0000000113137836 */ /* 0x000fe20000000000 */
[C---:B------:R-:W-:Y:S02]  /*02e0*/  IADD3 R12, PT, PT, R13.reuse, 0x1, RZ ;  /* 0x000000010d0c7810 */ /* 0x040fe40007ffe0ff */
[----:B--2---:R-:W-:-:S04]  /*02f0*/  ISETP.NE.AND P1, PT, R13, R16, PT ;  /* 0x000000100d00720c */ /* 0x004fc80003f25270 */
[----:B------:R-:W-:-:S04]  /*0300*/  SEL R19, R19, RZ, P1 ;  /* 0x000000ff13137207 */ /* 0x000fc80000800000 */
[----:B------:R-:W-:-:S05]  /*0310*/  ISETP.GE.AND P2, PT, R19, R4, PT ;  /* 0x000000041300720c */ /* 0x000fca0003f46270 */
[----:B------:R-:W-:-:S05]  /*0320*/  @P1 IMAD.MOV R12, RZ, RZ, R13 ;  /* 0x000000ffff0c1224 */ /* 0x000fca00078e020d */
[----:B------:R-:W-:-:S03]  /*0330*/  MOV R13, R12 ;  /* 0x0000000c000d7202 */ /* 0x000fc60000000f00 */
[----:B------:R-:W-:Y:S05]  /*0340*/  @!P2 BRA `(.L_x_3) ;  /* 0xfffffffc00c8a947 */ /* 0x000fea000383ffff */
.L_x_2:
[----:B------:R-:W-:Y:S05]  /*0350*/  BSYNC.RECONVERGENT B0 ;  /* 0x0000000000007941 */ /* 0x000fea0003800200 */
.L_x_1:
[----:B------:R0:W-:Y:S01]  /*0360*/  STG.E desc[UR6][R6.64], R13 ;  /* 0x0000000d06007986 */ /* 0x0001e2000c101906 */
[----:B------:R-:W-:-:S04]  /*0370*/  IADD3 R3, PT, PT, R3, 0x1, RZ ;  /* 0x0000000103037810 */ /* 0x000fc80007ffe0ff */
[----:B------:R-:W-:-:S13]  /*0380*/  ISETP.NE.AND P1, PT, R3, R5, PT ;  /* 0x000000050300720c */ /* 0x000fda0003f25270 */
[----:B0-----:R-:W-:Y:S05]  /*0390*/  @P1 BRA `(.L_x_4) ;  /* 0xfffffffc005c1947 */ /* 0x001fea000383ffff */
[----:B------:R-:W-:Y:S05]  /*03a0*/  @!P0 BRA `(.L_x_5) ;  /* 0xfffffffc00448947 */ /* 0x000fea000383ffff */
[----:B------:R-:W-:Y:S05]  /*03b0*/  EXIT ;  /* 0x000000000000794d */ /* 0x000fea0003800000 */
.L_x_6:
        /* <DEDUP_REMOVED lines=12> */
.L_x_56:


//--------------------- .text._Z20PermutationGeneratoriPiii --------------------------
	.section	.text._Z20PermutationGeneratoriPiii,"ax",@progbits
	.align	128
        .global         _Z20PermutationGeneratoriPiii
        .type           _Z20PermutationGeneratoriPiii,@function
        .size           _Z20PermutationGeneratoriPiii,(.L_x_57 - _Z20PermutationGeneratoriPiii)
        .other          _Z20PermutationGeneratoriPiii,@"STO_CUDA_ENTRY STV_DEFAULT"
_Z20PermutationGeneratoriPiii:
.text._Z20PermutationGeneratoriPiii:
[----:B------:R-:W0:Y:S08]  /*0000*/  LDC R1, c[0x0][0x37c] ;  /* 0x0000df00ff017b82 */ /* 0x000e300000000800 */
[----:B------:R-:W1:Y:S01]  /*0010*/  LDC R12, c[0x0][0x360] ;  /* 0x0000d800ff0c7b82 */ /* 0x000e620000000800 */
[----:B------:R-:W2:Y:S01]  /*0020*/  S2R R15, SR_TID.X ;  /* 0x00000000000f7919 */ /* 0x000ea20000002100 */
[----:B0-----:R-:W-:Y:S01]  /*0030*/  VIADD R1, R1, 0xffffffd0 ;  /* 0xffffffd001017836 */ /* 0x001fe20000000000 */
[----:B------:R-:W0:Y:S01]  /*0040*/  LDCU.64 UR6, c[0x0][0x358] ;  /* 0x00006b00ff0677ac */ /* 0x000e220008000a00 */
[----:B------:R-:W-:Y:S01]  /*0050*/  IMAD.MOV.U32 R11, RZ, RZ, -0x75bd8fc ;  /* 0xf8a42704ff0b7424 */ /* 0x000fe200078e00ff */
[----:B------:R-:W-:Y:S01]  /*0060*/  BSSY.RECONVERGENT B0, `(.L_x_7) ;  /* 0x0000264000007945 */ /* 0x000fe20003800200 */
[----:B------:R-:W-:-:S02]  /*0070*/  IMAD.MOV.U32 R8, RZ, RZ, -0x23270784 ;  /* 0xdcd8f87cff087424 */ /* 0x000fc400078e00ff */
[----:B------:R-:W-:Y:S02]  /*0080*/  IMAD.MOV.U32 R7, RZ, RZ, -0x75bd8fc ;  /* 0xf8a42704ff077424 */ /* 0x000fe400078e00ff */
[----:B------:R-:W-:Y:S01]  /*0090*/  IMAD.MOV.U32 R2, RZ, RZ, -0x23270784 ;  /* 0xdcd8f87cff027424 */ /* 0x000fe200078e00ff */
[----:B-1----:R-:W-:-:S05]  /*00a0*/  LOP3.LUT R0, R12, 0xaad26b49, RZ, 0x3c, !PT ;  /* 0xaad26b490c007812 */ /* 0x002fca00078e3cff */
[----:B------:R-:W-:-:S04]  /*00b0*/  IMAD R0, R0, 0x4182bed5, RZ ;  /* 0x4182bed500007824 */ /* 0x000fc800078e02ff */
[C---:B------:R-:W-:Y:S01]  /*00c0*/  VIADD R3, R0.reuse, 0x583f19 ;  /* 0x00583f1900037836 */ /* 0x040fe20000000000 */
[C---:B------:R-:W-:Y:S01]  /*00d0*/  LOP3.LUT R6, R0.reuse, 0x159a55e5, RZ, 0x3c, !PT ;  /* 0x159a55e500067812 */ /* 0x040fe200078e3cff */
[C---:B------:R-:W-:Y:S01]  /*00e0*/  VIADD R4, R0.reuse, 0xd9f6dc18 ;  /* 0xd9f6dc1800047836 */ /* 0x040fe20000000000 */
[----:B--2---:R-:W-:Y:S01]  /*00f0*/  ISETP.NE.AND P0, PT, R15, RZ, PT ;  /* 0x000000ff0f00720c */ /* 0x004fe20003f05270 */
[----:B------:R-:W-:Y:S02]  /*0100*/  IMAD.MOV.U32 R9, RZ, RZ, R3 ;  /* 0x000000ffff097224 */ /* 0x000fe400078e0003 */
[----:B------:R-:W-:Y:S02]  /*0110*/  IMAD.MOV.U32 R10, RZ, RZ, R6 ;  /* 0x000000ffff0a7224 */ /* 0x000fe400078e0006 */
[----:B------:R-:W-:Y:S01]  /*0120*/  VIADD R5, R0, 0x75bcd15 ;  /* 0x075bcd1500057836 */ /* 0x000fe20000000000 */
[----:B------:R1:W-:Y:S04]  /*0130*/  STL.64 [R1+0x10], R8 ;  /* 0x0000100801007387 */ /* 0x0003e80000100a00 */
[----:B------:R1:W-:Y:S04]  /*0140*/  STL.64 [R1+0x8], R10 ;  /* 0x0000080a01007387 */ /* 0x0003e80000100a00 */
[----:B------:R1:W-:Y:S01]  /*0150*/  STL.64 [R1], R4 ;  /* 0x0000000401007387 */ /* 0x0003e20000100a00 */
[----:B0-----:R-:W-:Y:S05]  /*0160*/  @!P0 BRA `(.L_x_8) ;  /* 0x00000024004c8947 */ /* 0x001fea0003800000 */
[----:B------:R-:W-:Y:S02]  /*0170*/  IMAD.MOV.U32 R14, RZ, RZ, RZ ;  /* 0x000000ffff0e7224 */ /* 0x000fe400078e00ff */
[----:B------:R-:W-:Y:S02]  /*0180*/  IMAD.MOV.U32 R13, RZ, RZ, RZ ;  /* 0x000000ffff0d7224 */ /* 0x000fe400078e00ff */
[----:B------:R-:W-:Y:S02]  /*0190*/  IMAD.MOV.U32 R7, RZ, RZ, -0x75bd8fc ;  /* 0xf8a42704ff077424 */ /* 0x000fe400078e00ff */
[----:B------:R-:W-:-:S07]  /*01a0*/  IMAD.MOV.U32 R2, RZ, RZ, -0x23270784 ;  /* 0xdcd8f87cff027424 */ /* 0x000fce00078e00ff */
.L_x_17:
[----:B------:R-:W-:Y:S01]  /*01b0*/  LOP3.LUT R0, R15, 0x3, RZ, 0xc0, !PT ;  /* 0x000000030f007812 */ /* 0x000fe200078ec0ff */
[----:B------:R-:W-:Y:S03]  /*01c0*/  BSSY.RECONVERGENT B1, `(.L_x_9) ;  /* 0x0000247000017945 */ /* 0x000fe60003800200 */
[----:B------:R-:W-:-:S04]  /*01d0*/  ISETP.NE.U32.AND P0, PT, R0, RZ, PT ;  /* 0x000000ff0000720c */ /* 0x000fc80003f05070 */
[----:B------:R-:W-:-:S13]  /*01e0*/  ISETP.NE.AND.EX P0, PT, RZ, RZ, PT, P0 ;  /* 0x000000ffff00720c */ /* 0x000fda0003f05300 */
[----:B0-----:R-:W-:Y:S05]  /*01f0*/  @!P0 BRA `(.L_x_10) ;  /* 0x00000024000c8947 */ /* 0x001fea0003800000 */
[----:B-1----:R-:W0:Y:S01]  /*0200*/  LDC.64 R8, c[0x4][RZ] ;  /* 0x01000000ff087b82 */ /* 0x002e220000000a00 */
[----:B------:R-:W-:Y:S01]  /*0210*/  IMAD.MOV.U32 R0, RZ, RZ, RZ ;  /* 0x000000ffff007224 */ /* 0x000fe200078e00ff */
[----:B------:R-:W-:Y:S02]  /*0220*/  CS2R R2, SRZ ;  /* 0x0000000000027805 */ /* 0x000fe4000001ff00 */
[----:B------:R-:W-:Y:S01]  /*0230*/  CS2R R6, SRZ ;  /* 0x0000000000067805 */ /* 0x000fe2000001ff00 */
[----:B------:R-:W-:Y:S02]  /*0240*/  IMAD.MOV.U32 R5, RZ, RZ, RZ ;  /* 0x000000ffff057224 */ /* 0x000fe400078e00ff */
[----:B0-----:R-:W-:-:S07]  /*0250*/  IMAD.WIDE.U32 R8, R13, 0xc80, R8 ;  /* 0x00000c800d087825 */ /* 0x001fce00078e0008 */
.L_x_12:
[----:B------:R-:W-:-:S06]  /*0260*/  IMAD R16, R0, 0x4, R1 ;  /* 0x0000000400107824 */ /* 0x000fcc00078e0201 */
[----:B------:R-:W5:Y:S01]  /*0270*/  LDL R16, [R16+0x4] ;  /* 0x0000040010107983 */ /* 0x000f620000100800 */
[----:B------:R-:W-:-:S05]  /*0280*/  UMOV UR4, URZ ;  /* 0x000000ff00047c82 */ /* 0x000fca0008000000 */
.L_x_11:
[----:B-----5:R-:W-:Y:S01]  /*0290*/  SHF.R.U32.HI R21, RZ, UR4, R16 ;  /* 0x00000004ff157c19 */ /* 0x020fe20008011610 */
[----:B------:R-:W-:-:S03]  /*02a0*/  IMAD.SHL.U32 R10, R0, 0x20, RZ ;  /* 0x00000020000a7824 */ /* 0x000fc600078e00ff */
[----:B------:R-:W-:Y:S01]  /*02b0*/  LOP3.LUT R11, R21, 0x1, RZ, 0xc0, !PT ;  /* 0x00000001150b7812 */ /* 0x000fe200078ec0ff */
[----:B------:R-:W-:-:S03]  /*02c0*/  VIADD R10, R10, UR4 ;  /* 0x000000040a0a7c36 */ /* 0x000fc60008000000 */
[----:B------:R-:W-:Y:S01]  /*02d0*/  ISETP.NE.U32.AND P0, PT, R11, 0x1, PT ;  /* 0x000000010b00780c */ /* 0x000fe20003f05070 */
[----:B------:R-:W-:-:S03]  /*02e0*/  IMAD R11, R10, 0x5, RZ ;  /* 0x000000050a0b7824 */ /* 0x000fc600078e02ff */
[----:B------:R-:W-:Y:S01]  /*02f0*/  R2P PR, R21, 0x7e ;  /* 0x0000007e15007804 */ /* 0x000fe20000000000 */
[----:B------:R-:W-:-:S08]  /*0300*/  IMAD.WIDE.U32 R10, R11, 0x4, R8 ;  /* 0x000000040b0a7825 */ /* 0x000fd000078e0008 */
[----:B------:R-:W2:Y:S04]  /*0310*/  @!P0 LDG.E R20, desc[UR6][R10.64+0x10] ;  /* 0x000010060a148981 */ /* 0x000ea8000c1e1900 */
[----:B------:R-:W3:Y:S04]  /*0320*/  @P1 LDG.E R22, desc[UR6][R10.64+0x24] ;  /* 0x000024060a161981 */ /* 0x000ee8000c1e1900 */
[----:B------:R-:W4:Y:S04]  /*0330*/  @P2 LDG.E R24, desc[UR6][R10.64+0x38] ;  /* 0x000038060a182981 */ /* 0x000f28000c1e1900 */
[----:B------:R-:W4:Y:S04]  /*0340*/  @P3 LDG.E R26, desc[UR6][R10.64+0x4c] ;  /* 0x00004c060a1a3981 */ /* 0x000f28000c1e1900 */
[----:B------:R-:W4:Y:S04]  /*0350*/  @P4 LDG.E R28, desc[UR6][R10.64+0x60] ;  /* 0x000060060a1c4981 */ /* 0x000f28000c1e1900 */
[----:B------:R-:W4:Y:S04]  /*0360*/  @!P0 LDG.E R18, desc[UR6][R10.64] ;  /* 0x000000060a128981 */ /* 0x000f28000c1e1900 */
[----:B------:R-:W4:Y:S04]  /*0370*/  @!P0 LDG.E R17, desc[UR6][R10.64+0x4] ;  /* 0x000004060a118981 */ /* 0x000f28000c1e1900 */
[----:B------:R-:W4:Y:S04]  /*0380*/  @P5 LDG.E R19, desc[UR6][R10.64+0x74] ;  /* 0x000074060a135981 */ /* 0x000f28000c1e1900 */
[----:B------:R-:W4:Y:S04]  /*0390*/  @P1 LDG.E R23, desc[UR6][R10.64+0x20] ;  /* 0x000020060a171981 */ /* 0x000f28000c1e1900 */
[----:B------:R-:W4:Y:S01]  /*03a0*/  @P3 LDG.E R25, desc[UR6][R10.64+0x48] ;  /* 0x000048060a193981 */ /* 0x000f22000c1e1900 */
[----:B--2---:R-:W-:-:S03]  /*03b0*/  @!P0 LOP3.LUT R3, R3, R20, RZ, 0x3c, !PT ;  /* 0x0000001403038212 */ /* 0x004fc600078e3cff */
[----:B------:R-:W2:Y:S01]  /*03c0*/  @P1 LDG.E R20, desc[UR6][R10.64+0x14] ;  /* 0x000014060a141981 */ /* 0x000ea2000c1e1900 */
[----:B---3--:R-:W-:-:S03]  /*03d0*/  @P1 LOP3.LUT R3, R3, R22, RZ, 0x3c, !PT ;  /* 0x0000001603031212 */ /* 0x008fc600078e3cff */
[----:B------:R-:W3:Y:S01]  /*03e0*/  @P1 LDG.E R22, desc[UR6][R10.64+0x1c] ;  /* 0x00001c060a161981 */ /* 0x000ee2000c1e1900 */
[----:B----4-:R-:W-:-:S03]  /*03f0*/  @P2 LOP3.LUT R3, R3, R24, RZ, 0x3c, !PT ;  /* 0x0000001803032212 */ /* 0x010fc600078e3cff */
[----:B------:R-:W4:Y:S01]  /*0400*/  @P2 LDG.E R24, desc[UR6][R10.64+0x28] ;  /* 0x000028060a182981 */ /* 0x000f22000c1e1900 */
[----:B------:R-:W-:-:S03]  /*0410*/  @P3 LOP3.LUT R3, R3, R26, RZ, 0x3c, !PT ;  /* 0x0000001a03033212 */ /* 0x000fc600078e3cff */
[----:B------:R-:W3:Y:S01]  /*0420*/  @P6 LDG.E R26, desc[UR6][R10.64+0x88] ;  /* 0x000088060a1a6981 */ /* 0x000ee2000c1e1900 */
[----:B------:R-:W-:Y:S02]  /*0430*/  @P4 LOP3.LUT R3, R3, R28, RZ, 0x3c, !PT ;  /* 0x0000001c03034212 */ /* 0x000fe400078e3cff */
[----:B------:R-:W-:Y:S02]  /*0440*/  @!P0 LOP3.LUT R5, R5, R18, RZ, 0x3c, !PT ;  /* 0x0000001205058212 */ /* 0x000fe400078e3cff */
[----:B------:R-:W3:Y:S01]  /*0450*/  @!P0 LDG.E R18, desc[UR6][R10.64+0x8] ;  /* 0x000008060a128981 */ /* 0x000ee2000c1e1900 */
[----:B------:R-:W-:-:S03]  /*0460*/  @!P0 LOP3.LUT R6, R6, R17, RZ, 0x3c, !PT ;  /* 0x0000001106068212 */ /* 0x000fc600078e3cff */
[----:B------:R-:W3:Y:S01]  /*0470*/  @!P0 LDG.E R17, desc[UR6][R10.64+0xc] ;  /* 0x00000c060a118981 */ /* 0x000ee2000c1e1900 */
[----:B------:R-:W-:-:S03]  /*0480*/  @P5 LOP3.LUT R3, R3, R19, RZ, 0x3c, !PT ;  /* 0x0000001303035212 */ /* 0x000fc600078e3cff */
[----:B------:R-:W3:Y:S01]  /*0490*/  @P1 LDG.E R19, desc[UR6][R10.64+0x18] ;  /* 0x000018060a131981 */ /* 0x000ee2000c1e1900 */
[----:B--2---:R-:W-:-:S03]  /*04a0*/  @P1 LOP3.LUT R5, R5, R20, RZ, 0x3c, !PT ;  /* 0x0000001405051212 */ /* 0x004fc600078e3cff */
[----:B------:R-:W2:Y:S01]  /*04b0*/  @P3 LDG.E R20, desc[UR6][R10.64+0x3c] ;  /* 0x00003c060a143981 */ /* 0x000ea2000c1e1900 */
[----:B----4-:R-:W-:-:S03]  /*04c0*/  @P2 LOP3.LUT R5, R5, R24, RZ, 0x3c, !PT ;  /* 0x0000001805052212 */ /* 0x010fc600078e3cff */
[----:B------:R-:W4:Y:S01]  /*04d0*/  @P4 LDG.E R24, desc[UR6][R10.64+0x50] ;  /* 0x000050060a184981 */ /* 0x000f22000c1e1900 */
[----:B---3--:R-:W-:-:S03]  /*04e0*/  @!P0 LOP3.LUT R7, R7, R18, RZ, 0x3c, !PT ;  /* 0x0000001207078212 */ /* 0x008fc600078e3cff */
[----:B------:R-:W3:Y:S01]  /*04f0*/  @P2 LDG.E R18, desc[UR6][R10.64+0x30] ;  /* 0x000030060a122981 */ /* 0x000ee2000c1e1900 */
[----:B------:R-:W-:-:S03]  /*0500*/  @!P0 LOP3.LUT R2, R2, R17, RZ, 0x3c, !PT ;  /* 0x0000001102028212 */ /* 0x000fc600078e3cff */
[----:B------:R-:W3:Y:S01]  /*0510*/  @P2 LDG.E R17, desc[UR6][R10.64+0x2c] ;  /* 0x00002c060a112981 */ /* 0x000ee2000c1e1900 */
[----:B------:R-:W-:-:S03]  /*0520*/  @P1 LOP3.LUT R6, R6, R19, RZ, 0x3c, !PT ;  /* 0x0000001306061212 */ /* 0x000fc600078e3cff */
[----:B------:R-:W3:Y:S01]  /*0530*/  @P2 LDG.E R19, desc[UR6][R10.64+0x34] ;  /* 0x000034060a132981 */ /* 0x000ee2000c1e1900 */
[----:B------:R-:W-:Y:S02]  /*0540*/  @P1 LOP3.LUT R7, R7, R22, RZ, 0x3c, !PT ;  /* 0x0000001607071212 */ /* 0x000fe400078e3cff */
[----:B------:R-:W-:Y:S01]  /*0550*/  @P1 LOP3.LUT R2, R2, R23, RZ, 0x3c, !PT ;  /* 0x0000001702021212 */ /* 0x000fe200078e3cff */
[----:B------:R-:W3:Y:S04]  /*0560*/  @P3 LDG.E R22, desc[UR6][R10.64+0x44] ;  /* 0x000044060a163981 */ /* 0x000ee8000c1e1900 */
[----:B------:R-:W3:Y:S01]  /*0570*/  @P3 LDG.E R23, desc[UR6][R10.64+0x40] ;  /* 0x000040060a173981 */ /* 0x000ee2000c1e1900 */
[----:B--2---:R-:W-:-:S03]  /*0580*/  @P3 LOP3.LUT R5, R5, R20, RZ, 0x3c, !PT ;  /* 0x0000001405053212 */ /* 0x004fc600078e3cff */
[----:B------:R-:W2:Y:S01]  /*0590*/  @P5 LDG.E R20, desc[UR6][R10.64+0x64] ;  /* 0x000064060a145981 */ /* 0x000ea2000c1e1900 */
[----:B----4-:R-:W-:-:S03]  /*05a0*/  @P4 LOP3.LUT R5, R5, R24, RZ, 0x3c, !PT ;  /* 0x0000001805054212 */ /* 0x010fc600078e3cff */
[----:B------:R-:W4:Y:S01]  /*05b0*/  @P6 LDG.E R24, desc[UR6][R10.64+0x78] ;  /* 0x000078060a186981 */ /* 0x000f22000c1e1900 */
[----:B---3--:R-:W-:-:S03]  /*05c0*/  @P2 LOP3.LUT R7, R7, R18, RZ, 0x3c, !PT ;  /* 0x0000001207072212 */ /* 0x008fc600078e3cff */
[----:B------:R-:W3:Y:S01]  /*05d0*/  @P4 LDG.E R18, desc[UR6][R10.64+0x58] ;  /* 0x000058060a124981 */ /* 0x000ee2000c1e1900 */
[----:B------:R-:W-:-:S03]  /*05e0*/  @P2 LOP3.LUT R6, R6, R17, RZ, 0x3c, !PT ;  /* 0x0000001106062212 */ /* 0x000fc600078e3cff */
[----:B------:R-:W3:Y:S01]  /*05f0*/  @P4 LDG.E R17, desc[UR6][R10.64+0x54] ;  /* 0x000054060a114981 */ /* 0x000ee2000c1e1900 */
[----:B------:R-:W-:-:S03]  /*0600*/  @P2 LOP3.LUT R2, R2, R19, RZ, 0x3c, !PT ;  /* 0x0000001302022212 */ /* 0x000fc600078e3cff */
[----:B------:R-:W3:Y:S01]  /*0610*/  @P4 LDG.E R19, desc[UR6][R10.64+0x5c] ;  /* 0x00005c060a134981 */ /* 0x000ee2000c1e1900 */
[----:B------:R-:W-:Y:S02]  /*0620*/  @P3 LOP3.LUT R7, R7, R22, RZ, 0x3c, !PT ;  /* 0x0000001607073212 */ /* 0x000fe400078e3cff */
[----:B------:R-:W-:Y:S01]  /*0630*/  @P3 LOP3.LUT R2, R2, R25, RZ, 0x3c, !PT ;  /* 0x0000001902023212 */ /* 0x000fe200078e3cff */
[----:B------:R-:W3:Y:S01]  /*0640*/  @P5 LDG.E R22, desc[UR6][R10.64+0x6c] ;  /* 0x00006c060a165981 */ /* 0x000ee2000c1e1900 */
[----:B------:R-:W-:-:S03]  /*0650*/  @P3 LOP3.LUT R6, R6, R23, RZ, 0x3c, !PT ;  /* 0x0000001706063212 */ /* 0x000fc600078e3cff */
[----:B------:R-:W3:Y:S04]  /*0660*/  @P5 LDG.E R23, desc[UR6][R10.64+0x68] ;  /* 0x000068060a175981 */ /* 0x000ee8000c1e1900 */
[----:B------:R-:W3:Y:S01]  /*0670*/  @P5 LDG.E R25, desc[UR6][R10.64+0x70] ;  /* 0x000070060a195981 */ /* 0x000ee2000c1e1900 */
[----:B------:R-:W-:Y:S02]  /*0680*/  LOP3.LUT P0, RZ, R21, 0x80, RZ, 0xc0, !PT ;  /* 0x0000008015ff7812 */ /* 0x000fe4000780c0ff */
[----:B--2---:R-:W-:-:S11]  /*0690*/  @P5 LOP3.LUT R5, R5, R20, RZ, 0x3c, !PT ;  /* 0x0000001405055212 */ /* 0x004fd600078e3cff */
        /* <DEDUP_REMOVED lines=15> */
[----:B------:R-:W-:Y:S02]  /*0790*/  @P6 LOP3.LUT R3, R3, R26, RZ, 0x3c, !PT ;  /* 0x0000001a03036212 */ /* 0x000fe400078e3cff */
[----:B--2---:R-:W-:Y:S02]  /*07a0*/  @P0 LOP3.LUT R5, R5, R20, RZ, 0x3c, !PT ;  /* 0x0000001405050212 */ /* 0x004fe400078e3cff */
[----:B----4-:R-:W-:Y:S02]  /*07b0*/  @P0 LOP3.LUT R3, R3, R24, RZ, 0x3c, !PT ;  /* 0x0000001803030212 */ /* 0x010fe400078e3cff */
[----:B---3--:R-:W-:Y:S02]  /*07c0*/  @P6 LOP3.LUT R7, R7, R18, RZ, 0x3c, !PT ;  /* 0x0000001207076212 */ /* 0x008fe400078e3cff */
[----:B------:R-:W-:Y:S02]  /*07d0*/  @P6 LOP3.LUT R6, R6, R17, RZ, 0x3c, !PT ;  /* 0x0000001106066212 */ /* 0x000fe400078e3cff */
[----:B------:R-:W-:-:S02]  /*07e0*/  @P6 LOP3.LUT R2, R2, R19, RZ, 0x3c, !PT ;  /* 0x0000001302026212 */ /* 0x000fc400078e3cff */
[----:B------:R-:W-:Y:S02]  /*07f0*/  @P0 LOP3.LUT R7, R7, R22, RZ, 0x3c, !PT ;  /* 0x0000001607070212 */ /* 0x000fe400078e3cff */
[----:B------:R-:W-:Y:S02]  /*0800*/  @P0 LOP3.LUT R6, R6, R23, RZ, 0x3c, !PT ;  /* 0x0000001706060212 */ /* 0x000fe400078e3cff */
[----:B------:R-:W-:Y:S02]  /*0810*/  @P0 LOP3.LUT R2, R2, R25, RZ, 0x3c, !PT ;  /* 0x0000001902020212 */ /* 0x000fe400078e3cff */
[----:B------:R-:W-:-:S13]  /*0820*/  R2P PR, R21.B1, 0x7f ;  /* 0x0000007f15007804 */ /* 0x000fda0000001000 */
[----:B------:R-:W2:Y:S04]  /*0830*/  @P0 LDG.E R18, desc[UR6][R10.64+0xa0] ;  /* 0x0000a0060a120981 */ /* 0x000ea8000c1e1900 */
[----:B------:R-:W3:Y:S04]  /*0840*/  @P0 LDG.E R17, desc[UR6][R10.64+0xa4] ;  /* 0x0000a4060a110981 */ /* 0x000ee8000c1e1900 */
[----:B------:R-:W4:Y:S04]  /*0850*/  @P0 LDG.E R20, desc[UR6][R10.64+0xa8] ;  /* 0x0000a8060a140981 */ /* 0x000f28000c1e1900 */
[----:B------:R-:W4:Y:S04]  /*0860*/  @P0 LDG.E R19, desc[UR6][R10.64+0xac] ;  /* 0x0000ac060a130981 */ /* 0x000f28000c1e1900 */
[----:B------:R-:W4:Y:S04]  /*0870*/  @P0 LDG.E R22, desc[UR6][R10.64+0xb0] ;  /* 0x0000b0060a160981 */ /* 0x000f28000c1e1900 */
[----:B------:R-:W4:Y:S04]  /*0880*/  @P1 LDG.E R24, desc[UR6][R10.64+0xb4] ;  /* 0x0000b4060a181981 */ /* 0x000f28000c1e1900 */
[----:B------:R-:W4:Y:S04]  /*0890*/  @P1 LDG.E R26, desc[UR6][R10.64+0xbc] ;  /* 0x0000bc060a1a1981 */ /* 0x000f28000c1e1900 */
[----:B------:R-:W4:Y:S04]  /*08a0*/  @P1 LDG.E R23, desc[UR6][R10.64+0xb8] ;  /* 0x0000b8060a171981 */ /* 0x000f28000c1e1900 */
[----:B------:R-:W4:Y:S04]  /*08b0*/  @P1 LDG.E R28, desc[UR6][R10.64+0xc4] ;  /* 0x0000c4060a1c1981 */ /* 0x000f28000c1e1900 */
[----:B------:R-:W4:Y:S01]  /*08c0*/  @P1 LDG.E R25, desc[UR6][R10.64+0xc0] ;  /* 0x0000c0060a191981 */ /* 0x000f22000c1e1900 */
[----:B--2---:R-:W-:-:S03]  /*08d0*/  @P0 LOP3.LUT R5, R5, R18, RZ, 0x3c, !PT ;  /* 0x0000001205050212 */ /* 0x004fc600078e3cff */
[----:B------:R-:W2:Y:S01]  /*08e0*/  @P2 LDG.E R18, desc[UR6][R10.64+0xc8] ;  /* 0x0000c8060a122981 */ /* 0x000ea2000c1e1900 */
[----:B---3--:R-:W-:-:S03]  /*08f0*/  @P0 LOP3.LUT R6, R6, R17, RZ, 0x3c, !PT ;  /* 0x0000001106060212 */ /* 0x008fc600078e3cff */
[----:B------:R-:W3:Y:S01]  /*0900*/  @P2 LDG.E R17, desc[UR6][R10.64+0xcc] ;  /* 0x0000cc060a112981 */ /* 0x000ee2000c1e1900 */
[----:B----4-:R-:W-:-:S03]  /*0910*/  @P0 LOP3.LUT R7, R7, R20, RZ, 0x3c, !PT ;  /* 0x0000001407070212 */ /* 0x010fc600078e3cff */
[----:B------:R-:W4:Y:S01]  /*0920*/  @P3 LDG.E R20, desc[UR6][R10.64+0xec] ;  /* 0x0000ec060a143981 */ /* 0x000f22000c1e1900 */
[----:B------:R-:W-:-:S03]  /*0930*/  @P0 LOP3.LUT R2, R2, R19, RZ, 0x3c, !PT ;  /* 0x0000001302020212 */ /* 0x000fc600078e3cff */
[----:B------:R-:W4:Y:S01]  /*0940*/  @P2 LDG.E R19, desc[UR6][R10.64+0xd4] ;  /* 0x0000d4060a132981 */ /* 0x000f22000c1e1900 */
[----:B------:R-:W-:Y:S02]  /*0950*/  @P0 LOP3.LUT R3, R3, R22, RZ, 0x3c, !PT ;  /* 0x0000001603030212 */ /* 0x000fe400078e3cff */
[----:B------:R-:W-:Y:S01]  /*0960*/  LOP3.LUT P0, RZ, R21, 0x8000, RZ, 0xc0, !PT ;  /* 0x0000800015ff7812 */ /* 0x000fe2000780c0ff */
[----:B------:R-:W4:Y:S01]  /*0970*/  @P2 LDG.E R22, desc[UR6][R10.64+0xd0] ;  /* 0x0000d0060a162981 */ /* 0x000f22000c1e1900 */
[----:B------:R-:W-:-:S03]  /*0980*/  @P1 LOP3.LUT R5, R5, R24, RZ, 0x3c, !PT ;  /* 0x0000001805051212 */ /* 0x000fc600078e3cff */
[----:B------:R-:W4:Y:S01]  /*0990*/  @P3 LDG.E R21, desc[UR6][R10.64+0xe0] ;  /* 0x0000e0060a153981 */ /* 0x000f22000c1e1900 */
[----:B------:R-:W-:-:S03]  /*09a0*/  @P1 LOP3.LUT R7, R7, R26, RZ, 0x3c, !PT ;  /* 0x0000001a07071212 */ /* 0x000fc600078e3cff */
[----:B------:R-:W4:Y:S01]  /*09b0*/  @P2 LDG.E R24, desc[UR6][R10.64+0xd8] ;  /* 0x0000d8060a182981 */ /* 0x000f22000c1e1900 */
[----:B------:R-:W-:-:S03]  /*09c0*/  @P1 LOP3.LUT R6, R6, R23, RZ, 0x3c, !PT ;  /* 0x0000001706061212 */ /* 0x000fc600078e3cff */
[----:B------:R-:W4:Y:S01]  /*09d0*/  @P3 LDG.E R26, desc[UR6][R10.64+0xdc] ;  /* 0x0000dc060a1a3981 */ /* 0x000f22000c1e1900 */
[----:B------:R-:W-:-:S03]  /*09e0*/  @P1 LOP3.LUT R3, R3, R28, RZ, 0x3c, !PT ;  /* 0x0000001c03031212 */ /* 0x000fc600078e3cff */
[----:B------:R-:W4:Y:S04]  /*09f0*/  @P3 LDG.E R28, desc[UR6][R10.64+0xe4] ;  /* 0x0000e4060a1c3981 */ /* 0x000f28000c1e1900 */
[----:B------:R-:W4:Y:S01]  /*0a00*/  @P3 LDG.E R23, desc[UR6][R10.64+0xe8] ;  /* 0x0000e8060a173981 */ /* 0x000f22000c1e1900 */
[----:B--2---:R-:W-:-:S03]  /*0a10*/  @P2 LOP3.LUT R5, R5, R18, RZ, 0x3c, !PT ;  /* 0x0000001205052212 */ /* 0x004fc600078e3cff */
[----:B------:R-:W2:Y:S01]  /*0a20*/  @P4 LDG.E R18, desc[UR6][R10.64+0xf0] ;  /* 0x0000f0060a124981 */ /* 0x000ea2000c1e1900 */
[----:B---3--:R-:W-:Y:S02]  /*0a30*/  @P2 LOP3.LUT R6, R6, R17, RZ, 0x3c, !PT ;  /* 0x0000001106062212 */ /* 0x008fe400078e3cff */
[----:B------:R-:W-:Y:S01]  /*0a40*/  @P1 LOP3.LUT R2, R2, R25, RZ, 0x3c, !PT ;  /* 0x0000001902021212 */ /* 0x000fe200078e3cff */
[----:B------:R-:W3:Y:S03]  /*0a50*/  @P5 LDG.E R17, desc[UR6][R10.64+0x110] ;  /* 0x000110060a115981 */ /* 0x000ee6000c1e1900 */
[----:B----4-:R-:W-:Y:S02]  /*0a60*/  @P2 LOP3.LUT R2, R2, R19, RZ, 0x3c, !PT ;  /* 0x0000001302022212 */ /* 0x010fe400078e3cff */
[----:B------:R-:W4:Y:S01]  /*0a70*/  @P4 LDG.E R19, desc[UR6][R10.64+0xf4] ;  /* 0x0000f4060a134981 */ /* 0x000f22000c1e1900 */
        /* <DEDUP_REMOVED lines=12> */
[----:B--2---:R-:W-:-:S03]  /*0b40*/  @P4 LOP3.LUT R5, R5, R18, RZ, 0x3c, !PT ;  /* 0x0000001205054212 */ /* 0x004fc600078e3cff */
[----:B------:R-:W2:Y:S01]  /*0b50*/  @P5 LDG.E R18, desc[UR6][R10.64+0x114] ;  /* 0x000114060a125981 */ /* 0x000ea2000c1e1900 */
[----:B------:R-:W-:-:S03]  /*0b60*/  @P3 LOP3.LUT R3, R3, R20, RZ, 0x3c, !PT ;  /* 0x0000001403033212 */ /* 0x000fc600078e3cff */
[----:B------:R-:W2:Y:S01]  /*0b70*/  @P6 LDG.E R20, desc[UR6][R10.64+0x118] ;  /* 0x000118060a146981 */ /* 0x000ea2000c1e1900 */
[----:B----4-:R-:W-:-:S03]  /*0b80*/  @P4 LOP3.LUT R6, R6, R19, RZ, 0x3c, !PT ;  /* 0x0000001306064212 */ /* 0x010fc600078e3cff */
[----:B------:R-:W4:Y:S01]  /*0b90*/  @P6 LDG.E R19, desc[UR6][R10.64+0x11c] ;  /* 0x00011c060a136981 */ /* 0x000f22000c1e1900 */
[----:B---3--:R-:W-:-:S03]  /*0ba0*/  @P4 LOP3.LUT R7, R7, R22, RZ, 0x3c, !PT ;  /* 0x0000001607074212 */ /* 0x008fc600078e3cff */
[----:B------:R-:W3:Y:S01]  /*0bb0*/  @P6 LDG.E R22, desc[UR6][R10.64+0x120] ;  /* 0x000120060a166981 */ /* 0x000ee2000c1e1900 */
[----:B------:R-:W-:-:S03]  /*0bc0*/  @P4 LOP3.LUT R2, R2, R21, RZ, 0x3c, !PT ;  /* 0x0000001502024212 */ /* 0x000fc600078e3cff */
[----:B------:R-:W3:Y:S01]  /*0bd0*/  @P0 LDG.E R21, desc[UR6][R10.64+0x130] ;  /* 0x000130060a150981 */ /* 0x000ee2000c1e1900 */
[----:B------:R-:W-:Y:S02]  /*0be0*/  @P4 LOP3.LUT R3, R3, R24, RZ, 0x3c, !PT ;  /* 0x0000001803034212 */ /* 0x000fe400078e3cff */
[----:B------:R-:W-:Y:S01]  /*0bf0*/  @P5 LOP3.LUT R2, R2, R17, RZ, 0x3c, !PT ;  /* 0x0000001102025212 */ /* 0x000fe200078e3cff */
[----:B------:R-:W3:Y:S01]  /*0c00*/  @P6 LDG.E R24, desc[UR6][R10.64+0x128] ;  /* 0x000128060a186981 */ /* 0x000ee2000c1e1900 */
[----:B------:R-:W-:-:S03]  /*0c10*/  @P5 LOP3.LUT R5, R5, R26, RZ, 0x3c, !PT ;  /* 0x0000001a05055212 */ /* 0x000fc600078e3cff */
[----:B------:R-:W3:Y:S01]  /*0c20*/  @P6 LDG.E R17, desc[UR6][R10.64+0x124] ;  /* 0x000124060a116981 */ /* 0x000ee2000c1e1900 */
[----:B------:R-:W-:-:S03]  /*0c30*/  @P5 LOP3.LUT R7, R7, R28, RZ, 0x3c, !PT ;  /* 0x0000001c07075212 */ /* 0x000fc600078e3cff */
[----:B------:R-:W3:Y:S01]  /*0c40*/  @P0 LDG.E R26, desc[UR6][R10.64+0x12c] ;  /* 0x00012c060a1a0981 */ /* 0x000ee2000c1e1900 */
[----:B------:R-:W-:-:S03]  /*0c50*/  @P5 LOP3.LUT R6, R6, R23, RZ, 0x3c, !PT ;  /* 0x0000001706065212 */ /* 0x000fc600078e3cff */
[----:B------:R-:W3:Y:S04]  /*0c60*/  @P0 LDG.E R28, desc[UR6][R10.64+0x13c] ;  /* 0x00013c060a1c0981 */ /* 0x000ee8000c1e1900 */
[----:B------:R-:W3:Y:S01]  /*0c70*/  @P0 LDG.E R23, desc[UR6][R10.64+0x138] ;  /* 0x000138060a170981 */ /* 0x000ee2000c1e1900 */
[----:B--2---:R-:W-:-:S03]  /*0c80*/  @P5 LOP3.LUT R3, R3, R18, RZ, 0x3c, !PT ;  /* 0x0000001203035212 */ /* 0x004fc600078e3cff */
[----:B------:R-:W2:Y:S01]  /*0c90*/  @P0 LDG.E R18, desc[UR6][R10.64+0x134] ;  /* 0x000134060a120981 */ /* 0x000ea2000c1e1900 */
[----:B------:R-:W-:-:S04]  /*0ca0*/  UIADD3 UR4, UPT, UPT, UR4, 0x10, URZ ;  /* 0x0000001004047890 */ /* 0x000fc8000fffe0ff */
[----:B------:R-:W-:Y:S01]  /*0cb0*/  UISETP.NE.AND UP0, UPT, UR4, 0x20, UPT ;  /* 0x000000200400788c */ /* 0x000fe2000bf05270 */
[----:B------:R-:W-:Y:S02]  /*0cc0*/  @P6 LOP3.LUT R5, R5, R20, RZ, 0x3c, !PT ;  /* 0x0000001405056212 */ /* 0x000fe400078e3cff */
[----:B----4-:R-:W-:Y:S02]  /*0cd0*/  @P6 LOP3.LUT R6, R6, R19, RZ, 0x3c, !PT ;  /* 0x0000001306066212 */ /* 0x010fe400078e3cff */
[----:B---3--:R-:W-:Y:S02]  /*0ce0*/  @P6 LOP3.LUT R7, R7, R22, RZ, 0x3c, !PT ;  /* 0x0000001607076212 */ /* 0x008fe400078e3cff */
[----:B------:R-:W-:Y:S02]  /*0cf0*/  @P0 LOP3.LUT R6, R6, R21, RZ, 0x3c, !PT ;  /* 0x0000001506060212 */ /* 0x000fe400078e3cff */
[----:B------:R-:W-:Y:S02]  /*0d00*/  @P6 LOP3.LUT R3, R3, R24, RZ, 0x3c, !PT ;  /* 0x0000001803036212 */ /* 0x000fe400078e3cff */
[----:B------:R-:W-:-:S02]  /*0d10*/  @P6 LOP3.LUT R2, R2, R17, RZ, 0x3c, !PT ;  /* 0x0000001102026212 */ /* 0x000fc400078e3cff */
[----:B------:R-:W-:Y:S02]  /*0d20*/  @P0 LOP3.LUT R5, R5, R26, RZ, 0x3c, !PT ;  /* 0x0000001a05050212 */ /* 0x000fe400078e3cff */
[----:B------:R-:W-:Y:S02]  /*0d30*/  @P0 LOP3.LUT R3, R3, R28, RZ, 0x3c, !PT ;  /* 0x0000001c03030212 */ /* 0x000fe400078e3cff */
[----:B------:R-:W-:Y:S02]  /*0d40*/  @P0 LOP3.LUT R2, R2, R23, RZ, 0x3c, !PT ;  /* 0x0000001702020212 */ /* 0x000fe400078e3cff */
[----:B--2---:R-:W-:Y:S01]  /*0d50*/  @P0 LOP3.LUT R7, R7, R18, RZ, 0x3c, !PT ;  /* 0x0000001207070212 */ /* 0x004fe200078e3cff */
[----:B------:R-:W-:Y:S06]  /*0d60*/  BRA.U UP0, `(.L_x_11) ;  /* 0xfffffff500487547 */ /* 0x000fec000b83ffff */
[----:B------:R-:W-:-:S05]  /*0d70*/  VIADD R0, R0, 0x1 ;  /* 0x0000000100007836 */ /* 0x000fca0000000000 */
[----:B------:R-:W-:-:S13]  /*0d80*/  ISETP.NE.AND P0, PT, R0, 0x5, PT ;  /* 0x000000050000780c */ /* 0x000fda0003f05270 */
[----:B------:R-:W-:Y:S05]  /*0d90*/  @P0 BRA `(.L_x_12) ;  /* 0xfffffff400300947 */ /* 0x000fea000383ffff */
[----:B------:R-:W-:Y:S01]  /*0da0*/  LOP3.LUT R0, R15, 0x3, RZ, 0xc0, !PT ;  /* 0x000000030f007812 */ /* 0x000fe200078ec0ff */
[----:B------:R0:W-:Y:S03]  /*0db0*/  STL [R1+0x4], R5 ;  /* 0x0000040501007387 */ /* 0x0001e60000100800 */
[----:B------:R-:W-:Y:S01]  /*0dc0*/  ISETP.NE.U32.AND P0, PT, R0, 0x1, PT ;  /* 0x000000010000780c */ /* 0x000fe20003f05070 */
[----:B------:R0:W-:Y:S03]  /*0dd0*/  STL.64 [R1+0x8], R6 ;  /* 0x0000080601007387 */ /* 0x0001e60000100a00 */
[----:B------:R-:W-:Y:S01]  /*0de0*/  ISETP.NE.AND.EX P0, PT, RZ, RZ, PT, P0 ;  /* 0x000000ffff00720c */ /* 0x000fe20003f05300 */
[----:B------:R0:W-:-:S12]  /*0df0*/  STL.64 [R1+0x10], R2 ;  /* 0x0000100201007387 */ /* 0x0001d80000100a00 */
[----:B0-----:R-:W-:Y:S05]  /*0e00*/  @!P0 BRA `(.L_x_10) ;  /* 0x0000001800088947 */ /* 0x001fea0003800000 */
[----:B------:R-:W-:Y:S01]  /*0e10*/  UMOV UR4, URZ ;  /* 0x000000ff00047c82 */ /* 0x000fe20008000000 */
[----:B------:R-:W-:Y:S01]  /*0e20*/  UMOV UR5, URZ ;  /* 0x000000ff00057c82 */ /* 0x000fe20008000000 */
[----:B------:R-:W-:Y:S02]  /*0e30*/  IMAD.MOV.U32 R0, RZ, RZ, RZ ;  /* 0x000000ffff007224 */ /* 0x000fe400078e00ff */
[----:B------:R-:W-:Y:S02]  /*0e40*/  IMAD.MOV.U32 R5, RZ, RZ, RZ ;  /* 0x000000ffff057224 */ /* 0x000fe400078e00ff */
[----:B------:R-:W-:Y:S02]  /*0e50*/  IMAD.U32 R3, RZ, RZ, UR4 ;  /* 0x00000004ff037e24 */ /* 0x000fe4000f8e00ff */
[----:B------:R-:W-:Y:S02]  /*0e60*/  IMAD.U32 R2, RZ, RZ, UR5 ;  /* 0x00000005ff027e24 */ /* 0x000fe4000f8e00ff */
[----:B------:R-:W-:-:S02]  /*0e70*/  IMAD.U32 R7, RZ, RZ, UR4 ;  /* 0x00000004ff077e24 */ /* 0x000fc4000f8e00ff */
[----:B------:R-:W-:-:S07]  /*0e80*/  IMAD.U32 R6, RZ, RZ, UR5 ;  /* 0x00000005ff067e24 */ /* 0x000fce000f8e00ff */
.L_x_14:
[----:B------:R-:W-:-:S06]  /*0e90*/  IMAD R16, R0, 0x4, R1 ;  /* 0x0000000400107824 */ /* 0x000fcc00078e0201 */
[----:B------:R-:W5:Y:S01]  /*0ea0*/  LDL R16, [R16+0x4] ;  /* 0x0000040010107983 */ /* 0x000f620000100800 */
[----:B------:R-:W-:-:S05]  /*0eb0*/  UMOV UR4, URZ ;  /* 0x000000ff00047c82 */ /* 0x000fca0008000000 */
.L_x_13:
        /* <DEDUP_REMOVED lines=183> */
[----:B0-----:R-:W-:Y:S05]  /*1a30*/  @P0 BRA `(.L_x_10) ;  /* 0x0000000800fc0947 */ /* 0x001fea0003800000 */
        /* <DEDUP_REMOVED lines=8> */
.L_x_16:
[----:B------:R-:W-:-:S06]  /*1ac0*/  IMAD R16, R0, 0x4, R1 ;  /* 0x0000000400107824 */ /* 0x000fcc00078e0201 */
[----:B------:R-:W5:Y:S01]  /*1ad0*/  LDL R16, [R16+0x4] ;  /* 0x0000040010107983 */ /* 0x000f620000100800 */
[----:B------:R-:W-:-:S05]  /*1ae0*/  UMOV UR4, URZ ;  /* 0x000000ff00047c82 */ /* 0x000fca0008000000 */
.L_x_15:
        /* <DEDUP_REMOVED lines=177> */
[----:B------:R0:W-:Y:S04]  /*2600*/  STL [R1+0x4], R5 ;  /* 0x0000040501007387 */ /* 0x0001e80000100800 */
[----:B------:R0:W-:Y:S04]  /*2610*/  STL.64 [R1+0x8], R6 ;  /* 0x0000080601007387 */ /* 0x0001e80000100a00 */
[----:B------:R0:W-:Y:S02]  /*2620*/  STL.64 [R1+0x10], R2 ;  /* 0x0000100201007387 */ /* 0x0001e40000100a00 */
.L_x_10:
[----:B------:R-:W-:Y:S05]  /*2630*/  BSYNC.RECONVERGENT B1 ;  /* 0x0000000000017941 */ /* 0x000fea0003800200 */
.L_x_9:
[----:B------:R-:W-:Y:S01]  /*2640*/  ISETP.GT.U32.AND P0, PT, R15, 0x3, PT ;  /* 0x000000030f00780c */ /* 0x000fe20003f04070 */
[----:B------:R-:W-:Y:S01]  /*2650*/  VIADD R13, R13, 0x1 ;  /* 0x000000010d0d7836 */ /* 0x000fe20000000000 */
[--C-:B------:R-:W-:Y:S02]  /*2660*/  SHF.R.U64 R15, R15, 0x2, R14.reuse ;  /* 0x000000020f0f7819 */ /* 0x100fe4000000120e */
[----:B------:R-:W-:Y:S02]  /*2670*/  ISETP.GT.U32.AND.EX P0, PT, R14, RZ, PT, P0 ;  /* 0x000000ff0e00720c */ /* 0x000fe40003f04100 */
[----:B------:R-:W-:-:S11]  /*2680*/  SHF.R.U32.HI R14, RZ, 0x2, R14 ;  /* 0x00000002ff0e7819 */ /* 0x000fd6000001160e */
[----:B------:R-:W-:Y:S05]  /*2690*/  @P0 BRA `(.L_x_17) ;  /* 0xffffffd800c40947 */ /* 0x000fea000383ffff */
.L_x_8:
[----:B------:R-:W-:Y:S05]  /*26a0*/  BSYNC.RECONVERGENT B0 ;  /* 0x0000000000007941 */ /* 0x000fea0003800200 */
.L_x_7:
[----:B------:R-:W2:Y:S01]  /*26b0*/  S2R R13, SR_TID.X ;  /* 0x00000000000d7919 */ /* 0x000ea20000002100 */
[----:B------:R-:W2:Y:S01]  /*26c0*/  S2UR UR4, SR_CTAID.X ;  /* 0x00000000000479c3 */ /* 0x000ea20000002500 */
[----:B------:R-:W1:Y:S01]  /*26d0*/  LDCU UR9, c[0x0][0x380] ;  /* 0x00007000ff0977ac */ /* 0x000e620008000800 */
[----:B------:R-:W-:Y:S01]  /*26e0*/  BSSY.RECONVERGENT B0, `(.L_x_18) ;  /* 0x00000a3000007945 */ /* 0x000fe20003800200 */
[----:B------:R-:W3:Y:S01]  /*26f0*/  LDCU UR8, c[0x0][0x390] ;  /* 0x00007200ff0877ac */ /* 0x000ee20008000800 */
[----:B------:R-:W4:Y:S01]  /*2700*/  LDCU UR5, c[0x0][0x370] ;  /* 0x00006e00ff0577ac */ /* 0x000f220008000800 */
[----:B-1----:R-:W-:-:S04]  /*2710*/  IMAD.U32 R10, RZ, RZ, UR9 ;  /* 0x00000009ff0a7e24 */ /* 0x002fc8000f8e00ff */
[----:B---3--:R-:W-:Y:S02]  /*2720*/  IMAD R0, R10, UR8, RZ ;  /* 0x000000080a007c24 */ /* 0x008fe4000f8e02ff */
[C---:B----4-:R-:W-:Y:S02]  /*2730*/  IMAD R11, R12.reuse, UR5, RZ ;  /* 0x000000050c0b7c24 */ /* 0x050fe4000f8e02ff */
[----:B--2---:R-:W-:-:S05]  /*2740*/  IMAD R13, R12, UR4, R13 ;  /* 0x000000040c0d7c24 */ /* 0x004fca000f8e020d */
[----:B------:R-:W-:-:S13]  /*2750*/  ISETP.GE.AND P0, PT, R13, R0, PT ;  /* 0x000000000d00720c */ /* 0x000fda0003f06270 */
[----:B------:R-:W-:Y:S05]  /*2760*/  @P0 BRA `(.L_x_19) ;  /* 0x0000000800680947 */ /* 0x000fea0003800000 */
[----:B------:R-:W1:Y:S01]  /*2770*/  I2F.U32.RP R16, R11 ;  /* 0x0000000b00107306 */ /* 0x000e620000209000 */
[C---:B------:R-:W-:Y:S01]  /*2780*/  IMAD.IADD R15, R11.reuse, 0x1, R13 ;  /* 0x000000010b0f7824 */ /* 0x040fe200078e020d */
[----:B------:R-:W-:Y:S01]  /*2790*/  ISETP.NE.U32.AND P2, PT, R11, RZ, PT ;  /* 0x000000ff0b00720c */ /* 0x000fe20003f45070 */
[----:B------:R-:W-:Y:S01]  /*27a0*/  IMAD.MOV R17, RZ, RZ, -R11 ;  /* 0x000000ffff117224 */ /* 0x000fe200078e0a0b */
[----:B------:R-:W-:Y:S02]  /*27b0*/  BSSY.RECONVERGENT B1, `(.L_x_20) ;  /* 0x000003f000017945 */ /* 0x000fe40003800200 */
[----:B------:R-:W-:Y:S02]  /*27c0*/  ISETP.GE.AND P0, PT, R15, R0, PT ;  /* 0x000000000f00720c */ /* 0x000fe40003f06270 */
[----:B------:R-:W-:Y:S02]  /*27d0*/  VIMNMX R12, PT, PT, R0, R15, !PT ;  /* 0x0000000f000c7248 */ /* 0x000fe40007fe0100 */
[----:B------:R-:W-:-:S04]  /*27e0*/  SEL R14, RZ, 0x1, P0 ;  /* 0x00000001ff0e7807 */ /* 0x000fc80000000000 */
[----:B------:R-:W-:Y:S01]  /*27f0*/  IADD3 R12, PT, PT, R12, -R15, -R14 ;  /* 0x8000000f0c0c7210 */ /* 0x000fe20007ffe80e */
[----:B-1----:R-:W1:Y:S02]  /*2800*/  MUFU.RCP R16, R16 ;  /* 0x0000001000107308 */ /* 0x002e640000001000 */
[----:B-1----:R-:W-:Y:S02]  /*2810*/  VIADD R8, R16, 0xffffffe ;  /* 0x0ffffffe10087836 */ /* 0x002fe40000000000 */
[----:B------:R-:W-:-:S04]  /*2820*/  IMAD.MOV.U32 R16, RZ, RZ, R13 ;  /* 0x000000ffff107224 */ /* 0x000fc800078e000d */
[----:B------:R1:W2:Y:S02]  /*2830*/  F2I.FTZ.U32.TRUNC.NTZ R9, R8 ;  /* 0x0000000800097305 */ /* 0x0002a4000021f000 */
[----:B-1----:R-:W-:Y:S02]  /*2840*/  IMAD.MOV.U32 R8, RZ, RZ, RZ ;  /* 0x000000ffff087224 */ /* 0x002fe400078e00ff */
[----:B--2---:R-:W-:-:S04]  /*2850*/  IMAD R17, R17, R9, RZ ;  /* 0x0000000911117224 */ /* 0x004fc800078e02ff */
[----:B------:R-:W-:-:S06]  /*2860*/  IMAD.HI.U32 R9, R9, R17, R8 ;  /* 0x0000001109097227 */ /* 0x000fcc00078e0008 */
[----:B------:R-:W-:-:S04]  /*2870*/  IMAD.HI.U32 R9, R9, R12, RZ ;  /* 0x0000000c09097227 */ /* 0x000fc800078e00ff */
[----:B------:R-:W-:-:S04]  /*2880*/  IMAD.MOV R8, RZ, RZ, -R9 ;  /* 0x000000ffff087224 */ /* 0x000fc800078e0a09 */
[----:B------:R-:W-:-:S05]  /*2890*/  IMAD R12, R11, R8, R12 ;  /* 0x000000080b0c7224 */ /* 0x000fca00078e020c */
[----:B------:R-:W-:-:S13]  /*28a0*/  ISETP.GE.U32.AND P0, PT, R12, R11, PT ;  /* 0x0000000b0c00720c */ /* 0x000fda0003f06070 */
[----:B------:R-:W-:Y:S02]  /*28b0*/  @P0 IMAD.IADD R12, R12, 0x1, -R11 ;  /* 0x000000010c0c0824 */ /* 0x000fe400078e0a0b */
[----:B------:R-:W-:-:S03]  /*28c0*/  @P0 VIADD R9, R9, 0x1 ;  /* 0x0000000109090836 */ /* 0x000fc60000000000 */
[----:B------:R-:W-:-:S13]  /*28d0*/  ISETP.GE.U32.AND P1, PT, R12, R11, PT ;  /* 0x0000000b0c00720c */ /* 0x000fda0003f26070 */
[----:B------:R-:W-:Y:S01]  /*28e0*/  @P1 VIADD R9, R9, 0x1 ;  /* 0x0000000109091836 */ /* 0x000fe20000000000 */
[----:B------:R-:W-:-:S05]  /*28f0*/  @!P2 LOP3.LUT R9, RZ, R11, RZ, 0x33, !PT ;  /* 0x0000000bff09a212 */ /* 0x000fca00078e33ff */
[----:B------:R-:W-:-:S05]  /*2900*/  IMAD.IADD R20, R14, 0x1, R9 ;  /* 0x000000010e147824 */ /* 0x000fca00078e0209 */
[C---:B------:R-:W-:Y:S02]  /*2910*/  LOP3.LUT R8, R20.reuse, 0x3, RZ, 0xc0, !PT ;  /* 0x0000000314087812 */ /* 0x040fe400078ec0ff */
[----:B------:R-:W-:Y:S02]  /*2920*/  ISETP.GE.U32.AND P3, PT, R20, 0x3, PT ;  /* 0x000000031400780c */ /* 0x000fe40003f66070 */
[----:B------:R-:W-:-:S13]  /*2930*/  ISETP.NE.AND P0, PT, R8, 0x3, PT ;  /* 0x000000030800780c */ /* 0x000fda0003f05270 */
[----:B------:R-:W-:Y:S05]  /*2940*/  @!P0 BRA `(.L_x_21) ;  /* 0x0000000000948947 */ /* 0x000fea0003800000 */
[----:B------:R-:W-:Y:S01]  /*2950*/  IABS R12, R10 ;  /* 0x0000000a000c7213 */ /* 0x000fe20000000000 */
[----:B------:R-:W1:Y:S01]  /*2960*/  LDC R17, c[0x0][0x380] ;  /* 0x0000e000ff117b82 */ /* 0x000e620000000800 */
[----:B------:R-:W-:Y:S01]  /*2970*/  IMAD.MOV.U32 R18, RZ, RZ, RZ ;  /* 0x000000ffff127224 */ /* 0x000fe200078e00ff */
[----:B------:R-:W-:Y:S01]  /*2980*/  ISETP.NE.AND P0, PT, R10, RZ, PT ;  /* 0x000000ff0a00720c */ /* 0x000fe20003f05270 */
[----:B------:R-:W2:Y:S01]  /*2990*/  I2F.RP R14, R12 ;  /* 0x0000000c000e7306 */ /* 0x000ea20000209400 */
[----:B------:R-:W-:-:S04]  /*29a0*/  IMAD.MOV.U32 R16, RZ, RZ, R13 ;  /* 0x000000ffff107224 */ /* 0x000fc800078e000d */
[----:B------:R-:W3:Y:S03]  /*29b0*/  LDC.64 R8, c[0x0][0x388] ;  /* 0x0000e200ff087b82 */ /* 0x000ee60000000a00 */
[----:B--2---:R-:W2:Y:S02]  /*29c0*/  MUFU.RCP R14, R14 ;  /* 0x0000000e000e7308 */ /* 0x004ea40000001000 */
[----:B--2---:R-:W-:-:S06]  /*29d0*/  VIADD R15, R14, 0xffffffe ;  /* 0x0ffffffe0e0f7836 */ /* 0x004fcc0000000000 */
[----:B------:R-:W2:Y:S02]  /*29e0*/  F2I.FTZ.U32.TRUNC.NTZ R19, R15 ;  /* 0x0000000f00137305 */ /* 0x000ea4000021f000 */
[----:B--2---:R-:W-:-:S04]  /*29f0*/  IMAD.MOV R21, RZ, RZ, -R19 ;  /* 0x000000ffff157224 */ /* 0x004fc800078e0a13 */
[----:B------:R-:W-:-:S04]  /*2a00*/  IMAD R21, R21, R12, RZ ;  /* 0x0000000c15157224 */ /* 0x000fc800078e02ff */
[----:B------:R-:W-:Y:S01]  /*2a10*/  IMAD.HI.U32 R18, R19, R21, R18 ;  /* 0x0000001513127227 */ /* 0x000fe200078e0012 */
[----:B------:R-:W-:-:S03]  /*2a20*/  LOP3.LUT R19, RZ, R10, RZ, 0x33, !PT ;  /* 0x0000000aff137212 */ /* 0x000fc600078e33ff */
[----:B------:R-:W-:Y:S02]  /*2a30*/  VIADD R21, R20, 0x1 ;  /* 0x0000000114157836 */ /* 0x000fe40000000000 */
[----:B------:R-:W-:-:S03]  /*2a40*/  IMAD.MOV.U32 R20, RZ, RZ, RZ ;  /* 0x000000ffff147224 */ /* 0x000fc600078e00ff */
[----:B-1-3--:R-:W-:-:S07]  /*2a50*/  LOP3.LUT R21, R21, 0x3, RZ, 0xc0, !PT ;  /* 0x0000000315157812 */ /* 0x00afce00078ec0ff */
.L_x_22:
[----:B-1----:R-:W-:Y:S01]  /*2a60*/  IABS R15, R16 ;  /* 0x00000010000f7213 */ /* 0x002fe20000000000 */
[----:B------:R-:W-:Y:S01]  /*2a70*/  IMAD.MOV.U32 R10, RZ, RZ, R17 ;  /* 0x000000ffff0a7224 */ /* 0x000fe200078e0011 */
[----:B------:R-:W-:Y:S01]  /*2a80*/  ISETP.GE.AND P2, PT, R16, RZ, PT ;  /* 0x000000ff1000720c */ /* 0x000fe20003f46270 */
[----:B------:R-:W-:Y:S02]  /*2a90*/  VIADD R20, R20, 0x1 ;  /* 0x0000000114147836 */ /* 0x000fe40000000000 */
[----:B------:R-:W-:Y:S01]  /*2aa0*/  IMAD.HI.U32 R14, R18, R15, RZ ;  /* 0x0000000f120e7227 */ /* 0x000fe200078e00ff */
[----:B------:R-:W-:-:S03]  /*2ab0*/  IABS R22, R10 ;  /* 0x0000000a00167213 */ /* 0x000fc60000000000 */
[----:B------:R-:W-:-:S04]  /*2ac0*/  IMAD.MOV R14, RZ, RZ, -R14 ;  /* 0x000000ffff0e7224 */ /* 0x000fc800078e0a0e */
[----:B------:R-:W-:-:S05]  /*2ad0*/  IMAD R15, R22, R14, R15 ;  /* 0x0000000e160f7224 */ /* 0x000fca00078e020f */
[----:B------:R-:W-:-:S13]  /*2ae0*/  ISETP.GT.U32.AND P1, PT, R12, R15, PT ;  /* 0x0000000f0c00720c */ /* 0x000fda0003f24070 */
[----:B------:R-:W-:-:S05]  /*2af0*/  @!P1 IMAD.IADD R15, R15, 0x1, -R22 ;  /* 0x000000010f0f9824 */ /* 0x000fca00078e0a16 */
[----:B------:R-:W-:-:S13]  /*2b00*/  ISETP.GT.U32.AND P1, PT, R12, R15, PT ;  /* 0x0000000f0c00720c */ /* 0x000fda0003f24070 */
[----:B------:R-:W-:Y:S01]  /*2b10*/  @!P1 IMAD.IADD R15, R15, 0x1, -R22 ;  /* 0x000000010f0f9824 */ /* 0x000fe200078e0a16 */
[----:B------:R-:W-:-:S03]  /*2b20*/  ISETP.NE.AND P1, PT, R20, R21, PT ;  /* 0x000000151400720c */ /* 0x000fc60003f25270 */
[----:B------:R-:W-:Y:S02]  /*2b30*/  IMAD.MOV.U32 R22, RZ, RZ, R15 ;  /* 0x000000ffff167224 */ /* 0x000fe400078e000f */
[----:B------:R-:W-:-:S04]  /*2b40*/  IMAD.WIDE R14, R16, 0x4, R8 ;  /* 0x00000004100e7825 */ /* 0x000fc800078e0208 */
[----:B------:R-:W-:Y:S02]  /*2b50*/  @!P2 IMAD.MOV R22, RZ, RZ, -R22 ;  /* 0x000000ffff16a224 */ /* 0x000fe400078e0a16 */
[----:B------:R-:W-:-:S03]  /*2b60*/  IMAD.IADD R16, R11, 0x1, R16 ;  /* 0x000000010b107824 */ /* 0x000fc600078e0210 */
[----:B------:R-:W-:-:S05]  /*2b70*/  SEL R23, R19, R22, !P0 ;  /* 0x0000001613177207 */ /* 0x000fca0004000000 */
[----:B------:R1:W-:Y:S01]  /*2b80*/  STG.E desc[UR6][R14.64], R23 ;  /* 0x000000170e007986 */ /* 0x0003e2000c101906 */
[----:B------:R-:W-:Y:S05]  /*2b90*/  @P1 BRA `(.L_x_22) ;  /* 0xfffffffc00b01947 */ /* 0x000fea000383ffff */
.L_x_21:
[----:B------:R-:W-:Y:S05]  /*2ba0*/  BSYNC.RECONVERGENT B1 ;  /* 0x0000000000017941 */ /* 0x000fea0003800200 */
.L_x_20:
[----:B------:R-:W-:Y:S05]  /*2bb0*/  @!P3 BRA `(.L_x_19) ;  /* 0x000000040054b947 */ /* 0x000fea0003800000 */
[----:B------:R-:W-:Y:S01]  /*2bc0*/  IABS R12, R10 ;  /* 0x0000000a000c7213 */ /* 0x000fe20000000000 */
[----:B------:R-:W2:Y:S03]  /*2bd0*/  LDC R18, c[0x0][0x380] ;  /* 0x0000e000ff127b82 */ /* 0x000ea60000000800 */
[----:B------:R-:W3:Y:S05]  /*2be0*/  I2F.RP R17, R12 ;  /* 0x0000000c00117306 */ /* 0x000eea0000209400 */
[----:B------:R-:W4:Y:S03]  /*2bf0*/  LDC.64 R8, c[0x0][0x388] ;  /* 0x0000e200ff087b82 */ /* 0x000f260000000a00 */
[----:B---3--:R-:W1:Y:S02]  /*2c00*/  MUFU.RCP R17, R17 ;  /* 0x0000001100117308 */ /* 0x008e640000001000 */
[----:B-1----:R-:W-:-:S06]  /*2c10*/  VIADD R14, R17, 0xffffffe ;  /* 0x0ffffffe110e7836 */ /* 0x002fcc0000000000 */
[----:B------:R1:W3:Y:S02]  /*2c20*/  F2I.FTZ.U32.TRUNC.NTZ R15, R14 ;  /* 0x0000000e000f7305 */ /* 0x0002e4000021f000 */
[----:B-1----:R-:W-:Y:S02]  /*2c30*/  IMAD.MOV.U32 R14, RZ, RZ, RZ ;  /* 0x000000ffff0e7224 */ /* 0x002fe400078e00ff */
[----:B---3--:R-:W-:-:S04]  /*2c40*/  IMAD.MOV R19, RZ, RZ, -R15 ;  /* 0x000000ffff137224 */ /* 0x008fc800078e0a0f */
[----:B------:R-:W-:-:S04]  /*2c50*/  IMAD R19, R19, R12, RZ ;  /* 0x0000000c13137224 */ /* 0x000fc800078e02ff */
[----:B--2-4-:R-:W-:-:S07]  /*2c60*/  IMAD.HI.U32 R10, R15, R19, R14 ;  /* 0x000000130f0a7227 */ /* 0x014fce00078e000e */
.L_x_23:
[----:B--2---:R-:W-:Y:S01]  /*2c70*/  IABS R22, R18 ;  /* 0x0000001200167213 */ /* 0x004fe20000000000 */
[C---:B------:R-:W-:Y:S01]  /*2c80*/  IMAD.IADD R26, R11.reuse, 0x1, R16 ;  /* 0x000000010b1a7824 */ /* 0x040fe200078e0210 */
[----:B------:R-:W-:Y:S02]  /*2c90*/  IABS R17, R16 ;  /* 0x0000001000117213 */ /* 0x000fe40000000000 */
[----:B------:R-:W1:Y:S01]  /*2ca0*/  I2F.RP R19, R22 ;  /* 0x0000001600137306 */ /* 0x000e620000209400 */
[----:B------:R-:W-:Y:S01]  /*2cb0*/  IMAD.IADD R24, R11, 0x1, R26 ;  /* 0x000000010b187824 */ /* 0x000fe200078e021a */
[----:B------:R-:W-:Y:S01]  /*2cc0*/  IABS R21, R26 ;  /* 0x0000001a00157213 */ /* 0x000fe20000000000 */
[----:B------:R-:W-:Y:S01]  /*2cd0*/  IMAD.HI.U32 R10, R10, R17, RZ ;  /* 0x000000110a0a7227 */ /* 0x000fe200078e00ff */
[----:B------:R-:W-:-:S03]  /*2ce0*/  LOP3.LUT R25, RZ, R18, RZ, 0x33, !PT ;  /* 0x00000012ff197212 */ /* 0x000fc600078e33ff */
[----:B------:R-:W-:Y:S02]  /*2cf0*/  IMAD.MOV R10, RZ, RZ, -R10 ;  /* 0x000000ffff0a7224 */ /* 0x000fe400078e0a0a */
[----:B------:R-:W-:Y:S02]  /*2d00*/  IMAD.IADD R20, R11, 0x1, R24 ;  /* 0x000000010b147824 */ /* 0x000fe400078e0218 */
[----:B------:R-:W-:-:S03]  /*2d10*/  IMAD R17, R22, R10, R17 ;  /* 0x0000000a16117224 */ /* 0x000fc600078e0211 */
[----:B------:R-:W-:Y:S01]  /*2d20*/  IABS R23, R20 ;  /* 0x0000001400177213 */ /* 0x000fe20000000000 */
[----:B-1----:R-:W1:Y:S01]  /*2d30*/  MUFU.RCP R19, R19 ;  /* 0x0000001300137308 */ /* 0x002e620000001000 */
[----:B------:R-:W-:Y:S02]  /*2d40*/  ISETP.GT.U32.AND P0, PT, R12, R17, PT ;  /* 0x000000110c00720c */ /* 0x000fe40003f04070 */
[----:B------:R-:W-:-:S11]  /*2d50*/  ISETP.GE.AND P6, PT, R20, RZ, PT ;  /* 0x000000ff1400720c */ /* 0x000fd60003fc6270 */
[----:B------:R-:W-:Y:S01]  /*2d60*/  @!P0 IMAD.IADD R17, R17, 0x1, -R22 ;  /* 0x0000000111118824 */ /* 0x000fe200078e0a16 */
[----:B------:R-:W-:Y:S01]  /*2d70*/  ISETP.GE.AND P0, PT, R16, RZ, PT ;  /* 0x000000ff1000720c */ /* 0x000fe20003f06270 */
[----:B-1----:R-:W-:-:S03]  /*2d80*/  VIADD R14, R19, 0xffffffe ;  /* 0x0ffffffe130e7836 */ /* 0x002fc60000000000 */
[----:B------:R-:W-:Y:S01]  /*2d90*/  ISETP.GT.U32.AND P1, PT, R12, R17, PT ;  /* 0x000000110c00720c */ /* 0x000fe20003f24070 */
[----:B------:R1:W2:Y:S02]  /*2da0*/  F2I.FTZ.U32.TRUNC.NTZ R15, R14 ;  /* 0x0000000e000f7305 */ /* 0x0002a4000021f000 */
[----:B-1----:R-:W-:-:S10]  /*2db0*/  IMAD.MOV.U32 R14, RZ, RZ, RZ ;  /* 0x000000ffff0e7224 */ /* 0x002fd400078e00ff */
[----:B------:R-:W-:Y:S01]  /*2dc0*/  @!P1 IMAD.IADD R17, R17, 0x1, -R22 ;  /* 0x0000000111119824 */ /* 0x000fe200078e0a16 */
[----:B------:R-:W-:Y:S01]  /*2dd0*/  ISETP.NE.AND P1, PT, R18, RZ, PT ;  /* 0x000000ff1200720c */ /* 0x000fe20003f25270 */
[----:B--2---:R-:W-:-:S04]  /*2de0*/  IMAD.MOV R19, RZ, RZ, -R15 ;  /* 0x000000ffff137224 */ /* 0x004fc800078e0a0f */
[----:B------:R-:W-:-:S04]  /*2df0*/  IMAD R19, R19, R22, RZ ;  /* 0x0000001613137224 */ /* 0x000fc800078e02ff */
[----:B------:R-:W-:Y:S01]  /*2e00*/  IMAD.HI.U32 R10, R15, R19, R14 ;  /* 0x000000130f0a7227 */ /* 0x000fe200078e000e */
[----:B------:R-:W-:-:S03]  /*2e10*/  IABS R14, R24 ;  /* 0x00000018000e7213 */ /* 0x000fc60000000000 */
[----:B------:R-:W-:Y:S02]  /*2e20*/  IMAD.MOV.U32 R19, RZ, RZ, R21 ;  /* 0x000000ffff137224 */ /* 0x000fe400078e0015 */
[----:B------:R-:W-:Y:S02]  /*2e30*/  IMAD.MOV.U32 R21, RZ, RZ, R14 ;  /* 0x000000ffff157224 */ /* 0x000fe400078e000e */
[----:B------:R-:W-:-:S04]  /*2e40*/  IMAD.HI.U32 R12, R10, R19, RZ ;  /* 0x000000130a0c7227 */ /* 0x000fc800078e00ff */
[----:B------:R-:W-:-:S04]  /*2e50*/  IMAD.HI.U32 R15, R10, R23, RZ ;  /* 0x000000170a0f7227 */ /* 0x000fc800078e00ff */
[----:B------:R-:W-:Y:S02]  /*2e60*/  IMAD.MOV R12, RZ, RZ, -R12 ;  /* 0x000000ffff0c7224 */ /* 0x000fe400078e0a0c */
[----:B------:R-:W-:-:S04]  /*2e70*/  IMAD.HI.U32 R14, R10, R21, RZ ;  /* 0x000000150a0e7227 */ /* 0x000fc800078e00ff */
[----:B------:R-:W-:Y:S02]  /*2e80*/  IMAD.MOV R15, RZ, RZ, -R15 ;  /* 0x000000ffff0f7224 */ /* 0x000fe400078e0a0f */
[C---:B------:R-:W-:Y:S02]  /*2e90*/  IMAD R19, R22.reuse, R12, R19 ;  /* 0x0000000c16137224 */ /* 0x040fe400078e0213 */
[----:B------:R-:W-:Y:S02]  /*2ea0*/  IMAD.MOV R14, RZ, RZ, -R14 ;  /* 0x000000ffff0e7224 */ /* 0x000fe400078e0a0e */
[----:B------:R-:W-:Y:S02]  /*2eb0*/  IMAD.MOV.U32 R12, RZ, RZ, R22 ;  /* 0x000000ffff0c7224 */ /* 0x000fe400078e0016 */
[C---:B------:R-:W-:Y:S02]  /*2ec0*/  IMAD R23, R22.reuse, R15, R23 ;  /* 0x0000000f16177224 */ /* 0x040fe400078e0217 */
[----:B------:R-:W-:Y:S01]  /*2ed0*/  IMAD R21, R22, R14, R21 ;  /* 0x0000000e16157224 */ /* 0x000fe200078e0215 */
[C---:B------:R-:W-:Y:S01]  /*2ee0*/  ISETP.GT.U32.AND P2, PT, R12.reuse, R19, PT ;  /* 0x000000130c00720c */ /* 0x040fe20003f44070 */
[----:B------:R-:W-:Y:S01]  /*2ef0*/  IMAD.MOV.U32 R14, RZ, RZ, R17 ;  /* 0x000000ffff0e7224 */ /* 0x000fe200078e0011 */
[----:B------:R-:W-:Y:S01]  /*2f00*/  ISETP.GT.U32.AND P4, PT, R12, R23, PT ;  /* 0x000000170c00720c */ /* 0x000fe20003f84070 */
[----:B------:R-:W-:Y:S01]  /*2f10*/  IMAD.WIDE R16, R16, 0x4, R8 ;  /* 0x0000000410107825 */ /* 0x000fe200078e0208 */
[----:B------:R-:W-:-:S03]  /*2f20*/  ISETP.GT.U32.AND P3, PT, R12, R21, PT ;  /* 0x000000150c00720c */ /* 0x000fc60003f64070 */
[----:B------:R-:W-:Y:S01]  /*2f30*/  @!P0 IMAD.MOV R14, RZ, RZ, -R14 ;  /* 0x000000ffff0e8224 */ /* 0x000fe200078e0a0e */
[----:B------:R-:W-:-:S04]  /*2f40*/  ISETP.GE.AND P0, PT, R24, RZ, PT ;  /* 0x000000ff1800720c */ /* 0x000fc80003f06270 */
[----:B------:R-:W-:Y:S01]  /*2f50*/  SEL R27, R25, R14, !P1 ;  /* 0x0000000e191b7207 */ /* 0x000fe20004800000 */
[--C-:B------:R-:W-:Y:S01]  /*2f60*/  @!P2 IMAD.IADD R19, R19, 0x1, -R22.reuse ;  /* 0x000000011313a824 */ /* 0x100fe200078e0a16 */
[----:B------:R-:W-:Y:S01]  /*2f70*/  ISETP.GE.AND P2, PT, R26, RZ, PT ;  /* 0x000000ff1a00720c */ /* 0x000fe20003f46270 */
[--C-:B------:R-:W-:Y:S02]  /*2f80*/  @!P4 IMAD.IADD R23, R23, 0x1, -R22.reuse ;  /* 0x000000011717c824 */ /* 0x100fe400078e0a16 */
[----:B------:R-:W-:Y:S01]  /*2f90*/  @!P3 IMAD.IADD R21, R21, 0x1, -R22 ;  /* 0x000000011515b824 */ /* 0x000fe200078e0a16 */
[C---:B------:R-:W-:Y:S01]  /*2fa0*/  ISETP.GT.U32.AND P5, PT, R12.reuse, R19, PT ;  /* 0x000000130c00720c */ /* 0x040fe20003fa4070 */
[----:B------:R-:W-:Y:S01]  /*2fb0*/  IMAD.WIDE R14, R11, 0x4, R16 ;  /* 0x000000040b0e7825 */ /* 0x000fe200078e0210 */
[C---:B------:R-:W-:Y:S01]  /*2fc0*/  ISETP.GT.U32.AND P3, PT, R12.reuse, R23, PT ;  /* 0x000000170c00720c */ /* 0x040fe20003f64070 */
[----:B------:R1:W-:Y:S01]  /*2fd0*/  STG.E desc[UR6][R16.64], R27 ;  /* 0x0000001b10007986 */ /* 0x0003e2000c101906 */
[----:B------:R-:W-:-:S09]  /*2fe0*/  ISETP.GT.U32.AND P4, PT, R12, R21, PT ;  /* 0x000000150c00720c */ /* 0x000fd20003f84070 */
[--C-:B------:R-:W-:Y:S02]  /*2ff0*/  @!P5 IMAD.IADD R19, R19, 0x1, -R22.reuse ;  /* 0x000000011313d824 */ /* 0x100fe400078e0a16 */
[--C-:B------:R-:W-:Y:S02]  /*3000*/  @!P3 IMAD.IADD R23, R23, 0x1, -R22.reuse ;  /* 0x000000011717b824 */ /* 0x100fe400078e0a16 */
[----:B------:R-:W-:Y:S02]  /*3010*/  @!P4 IMAD.IADD R21, R21, 0x1, -R22 ;  /* 0x000000011515c824 */ /* 0x000fe400078e0a16 */
[----:B------:R-:W-:Y:S02]  /*3020*/  IMAD.MOV.U32 R24, RZ, RZ, R23 ;  /* 0x000000ffff187224 */ /* 0x000fe400078e0017 */
[----:B------:R-:W-:Y:S02]  /*3030*/  @!P2 IMAD.MOV R19, RZ, RZ, -R19 ;  /* 0x000000ffff13a224 */ /* 0x000fe400078e0a13 */
[----:B------:R-:W-:-:S03]  /*3040*/  IMAD.WIDE R22, R11, 0x4, R14 ;  /* 0x000000040b167825 */ /* 0x000fc600078e020e */
[C---:B------:R-:W-:Y:S01]  /*3050*/  SEL R19, R25.reuse, R19, !P1 ;  /* 0x0000001319137207 */ /* 0x040fe20004800000 */
[----:B------:R-:W-:Y:S02]  /*3060*/  @!P0 IMAD.MOV R21, RZ, RZ, -R21 ;  /* 0x000000ffff158224 */ /* 0x000fe400078e0a15 */
[----:B------:R-:W-:Y:S02]  /*3070*/  @!P6 IMAD.MOV R24, RZ, RZ, -R24 ;  /* 0x000000ffff18e224 */ /* 0x000fe400078e0a18 */
[----:B------:R2:W-:Y:S01]  /*3080*/  STG.E desc[UR6][R14.64], R19 ;  /* 0x000000130e007986 */ /* 0x0005e2000c101906 */
[----:B------:R-:W-:Y:S01]  /*3090*/  SEL R21, R25, R21, !P1 ;  /* 0x0000001519157207 */ /* 0x000fe20004800000 */
[----:B-1----:R-:W-:Y:S01]  /*30a0*/  IMAD.IADD R16, R11, 0x1, R20 ;  /* 0x000000010b107824 */ /* 0x002fe200078e0214 */
[----:B------:R-:W-:Y:S01]  /*30b0*/  SEL R29, R25, R24, !P1 ;  /* 0x00000018191d7207 */ /* 0x000fe20004800000 */
[----:B------:R-:W-:Y:S02]  /*30c0*/  IMAD.WIDE R24, R11, 0x4, R22 ;  /* 0x000000040b187825 */ /* 0x000fe400078e0216 */
[----:B------:R2:W-:Y:S01]  /*30d0*/  STG.E desc[UR6][R22.64], R21 ;  /* 0x0000001516007986 */ /* 0x0005e2000c101906 */
[----:B------:R-:W-:-:S03]  /*30e0*/  ISETP.GE.AND P0, PT, R16, R0, PT ;  /* 0x000000001000720c */ /* 0x000fc60003f06270 */
[----:B------:R2:W-:Y:S10]  /*30f0*/  STG.E desc[UR6][R24.64], R29 ;  /* 0x0000001d18007986 */ /* 0x0005f4000c101906 */
[----:B------:R-:W-:Y:S05]  /*3100*/  @!P0 BRA `(.L_x_23) ;  /* 0xfffffff800d88947 */ /* 0x000fea000383ffff */
.L_x_19:
[----:B------:R-:W-:Y:S05]  /*3110*/  BSYNC.RECONVERGENT B0 ;  /* 0x0000000000007941 */ /* 0x000fea0003800200 */
.L_x_18:
[----:B-12---:R-:W1:Y:S08]  /*3120*/  LDC.64 R14, c[0x0][0x390] ;  /* 0x0000e400ff0e7b82 */ /* 0x006e700000000a00 */
[----:B------:R-:W-:Y:S01]  /*3130*/  BAR.SYNC.DEFER_BLOCKING 0x0 ;  /* 0x0000000000007b1d */ /* 0x000fe20000010000 */
[----:B-1----:R-:W-:-:S04]  /*3140*/  ISETP.GE.AND P0, PT, R15, 0x1, PT ;  /* 0x000000010f00780c */ /* 0x002fc80003f06270 */
[----:B------:R-:W-:-:S13]  /*3150*/  ISETP.GE.OR P0, PT, R13, R14, !P0 ;  /* 0x0000000e0d00720c */ /* 0x000fda0004706670 */
[----:B------:R-:W-:Y:S05]  /*3160*/  @P0 EXIT ;  /* 0x000000000000094d */ /* 0x000fea0003800000 */
[C---:B------:R-:W-:Y:S02]  /*3170*/  LOP3.LUT R9, R15.reuse, 0x7ffffffc, RZ, 0xc0, !PT ;  /* 0x7ffffffc0f097812 */ /* 0x040fe400078ec0ff */
[----:B------:R-:W-:-:S03]  /*3180*/  LOP3.LUT R10, R15, 0x3, RZ, 0xc0, !PT ;  /* 0x000000030f0a7812 */ /* 0x000fc600078ec0ff */
[----:B------:R-:W-:-:S07]  /*3190*/  IMAD.MOV R9, RZ, RZ, -R9 ;  /* 0x000000ffff097224 */ /* 0x000fce00078e0a09 */
.L_x_28:
[----:B-1----:R-:W1:Y:S02]  /*31a0*/  LDC R8, c[0x0][0x394] ;  /* 0x0000e500ff087b82 */ /* 0x002e640000000800 */
[----:B-1----:R-:W-:-:S13]  /*31b0*/  ISETP.GE.U32.AND P0, PT, R8, 0x4, PT ;  /* 0x000000040800780c */ /* 0x002fda0003f06070 */
[----:B0-2---:R-:W-:Y:S05]  /*31c0*/  @!P0 BRA `(.L_x_24) ;  /* 0x0000000800b48947 */ /* 0x005fea0003800000 */
[----:B------:R-:W1:Y:S01]  /*31d0*/  LDC R0, c[0x0][0x380] ;  /* 0x0000e000ff007b82 */ /* 0x000e620000000800 */
[----:B------:R-:W-:Y:S02]  /*31e0*/  IMAD.MOV.U32 R22, RZ, RZ, RZ ;  /* 0x000000ffff167224 */ /* 0x000fe400078e00ff */
[----:B------:R-:W-:Y:S01]  /*31f0*/  VIADD R4, R4, 0x161f14 ;  /* 0x00161f1404047836 */ /* 0x000fe20000000000 */
[----:B-1----:R-:W1:Y:S01]  /*3200*/  I2F.U32.RP R12, R0 ;  /* 0x00000000000c7306 */ /* 0x002e620000209000 */
[----:B------:R-:W-:-:S07]  /*3210*/  ISETP.NE.U32.AND P0, PT, R0, RZ, PT ;  /* 0x000000ff0000720c */ /* 0x000fce0003f05070 */
[----:B-1----:R-:W1:Y:S02]  /*3220*/  MUFU.RCP R12, R12 ;  /* 0x0000000c000c7308 */ /* 0x002e640000001000 */
[----:B-1----:R-:W-:Y:S01]  /*3230*/  VIADD R14, R12, 0xffffffe ;  /* 0x0ffffffe0c0e7836 */ /* 0x002fe20000000000 */
[----:B------:R-:W-:-:S05]  /*3240*/  LOP3.LUT R12, RZ, R0, RZ, 0x33, !PT ;  /* 0x00000000ff0c7212 */ /* 0x000fca00078e33ff */
[----:B------:R-:W1:Y:S02]  /*3250*/  F2I.FTZ.U32.TRUNC.NTZ R23, R14 ;  /* 0x0000000e00177305 */ /* 0x000e64000021f000 */
[----:B-1----:R-:W-:-:S04]  /*3260*/  IMAD.MOV R15, RZ, RZ, -R23 ;  /* 0x000000ffff0f7224 */ /* 0x002fc800078e0a17 */
[----:B------:R-:W-:-:S04]  /*3270*/  IMAD R15, R15, R0, RZ ;  /* 0x000000000f0f7224 */ /* 0x000fc800078e02ff */
[----:B------:R-:W-:-:S04]  /*3280*/  IMAD.HI.U32 R22, R23, R15, R22 ;  /* 0x0000000f17167227 */ /* 0x000fc800078e0016 */
[----:B------:R-:W-:-:S07]  /*3290*/  IMAD.MOV.U32 R23, RZ, RZ, R9 ;  /* 0x000000ffff177224 */ /* 0x000fce00078e0009 */
.L_x_25:
[----:B-1----:R-:W-:Y:S02]  /*32a0*/  SHF.R.U32.HI R14, RZ, 0x2, R5 ;  /* 0x00000002ff0e7819 */ /* 0x002fe40000011605 */
[----:B------:R-:W-:Y:S02]  /*32b0*/  SHF.R.U32.HI R17, RZ, 0x2, R6 ;  /* 0x00000002ff117819 */ /* 0x000fe40000011606 */
[----:B------:R-:W-:Y:S01]  /*32c0*/  LOP3.LUT R14, R14, R5, RZ, 0x3c, !PT ;  /* 0x000000050e0e7212 */ /* 0x000fe200078e3cff */
[----:B0-----:R-:W-:Y:S01]  /*32d0*/  IMAD.SHL.U32 R5, R3, 0x10, RZ ;  /* 0x0000001003057824 */ /* 0x001fe200078e00ff */
[----:B------:R-:W-:-:S03]  /*32e0*/  LOP3.LUT R17, R17, R6, RZ, 0x3c, !PT ;  /* 0x0000000611117212 */ /* 0x000fc600078e3cff */
[----:B------:R-:W-:-:S05]  /*32f0*/  IMAD.SHL.U32 R15, R14, 0x2, RZ ;  /* 0x000000020e0f7824 */ /* 0x000fca00078e00ff */
[----:B------:R-:W-:Y:S01]  /*3300*/  LOP3.LUT R14, R14, R15, R5, 0x96, !PT ;  /* 0x0000000f0e0e7212 */ /* 0x000fe200078e9605 */
[----:B------:R-:W-:-:S03]  /*3310*/  IMAD.SHL.U32 R5, R17, 0x2, RZ ;  /* 0x0000000211057824 */ /* 0x000fc600078e00ff */
[----:B------:R-:W-:-:S05]  /*3320*/  LOP3.LUT R25, R14, R3, RZ, 0x3c, !PT ;  /* 0x000000030e197212 */ /* 0x000fca00078e3cff */
[----:B------:R-:W-:-:S05]  /*3330*/  IMAD.SHL.U32 R6, R25, 0x10, RZ ;  /* 0x0000001019067824 */ /* 0x000fca00078e00ff */
[----:B------:R-:W-:Y:S02]  /*3340*/  LOP3.LUT R6, R17, R5, R6, 0x96, !PT ;  /* 0x0000000511067212 */ /* 0x000fe400078e9606 */
[----:B------:R-:W-:Y:S02]  /*3350*/  IADD3 R5, PT, PT, R4, -0x10974f, R25 ;  /* 0xffef68b104057810 */ /* 0x000fe40007ffe019 */
[----:B------:R-:W-:-:S03]  /*3360*/  LOP3.LUT R27, R6, R25, RZ, 0x3c, !PT ;  /* 0x00000019061b7212 */ /* 0x000fc600078e3cff */
[----:B------:R-:W-:Y:S01]  /*3370*/  IMAD.HI.U32 R6, R22, R5, RZ ;  /* 0x0000000516067227 */ /* 0x000fe200078e00ff */
[----:B------:R-:W-:-:S03]  /*3380*/  IADD3 R15, PT, PT, R4, -0xb0f8a, R27 ;  /* 0xfff4f076040f7810 */ /* 0x000fc60007ffe01b */
[----:B------:R-:W-:Y:S02]  /*3390*/  IMAD.MOV R6, RZ, RZ, -R6 ;  /* 0x000000ffff067224 */ /* 0x000fe400078e0a06 */
[----:B------:R-:W-:-:S04]  /*33a0*/  IMAD.HI.U32 R14, R22, R15, RZ ;  /* 0x0000000f160e7227 */ /* 0x000fc800078e00ff */
[----:B------:R-:W-:Y:S02]  /*33b0*/  IMAD.MOV R14, RZ, RZ, -R14 ;  /* 0x000000ffff0e7224 */ /* 0x000fe400078e0a0e */
[C---:B------:R-:W-:Y:S02]  /*33c0*/  IMAD R5, R0.reuse, R6, R5 ;  /* 0x0000000600057224 */ /* 0x040fe400078e0205 */
[----:B------:R-:W-:Y:S02]  /*33d0*/  IMAD R17, R0, R14, R15 ;  /* 0x0000000e00117224 */ /* 0x000fe400078e020f */
[----:B------:R-:W0:Y:S01]  /*33e0*/  LDC.64 R14, c[0x0][0x388] ;  /* 0x0000e200ff0e7b82 */ /* 0x000e220000000a00 */
[-C--:B------:R-:W-:Y:S02]  /*33f0*/  ISETP.GE.U32.AND P1, PT, R5, R0.reuse, PT ;  /* 0x000000000500720c */ /* 0x080fe40003f26070 */
[----:B------:R-:W-:-:S11]  /*3400*/  ISETP.GE.U32.AND P2, PT, R17, R0, PT ;  /* 0x000000001100720c */ /* 0x000fd60003f46070 */
[--C-:B------:R-:W-:Y:S02]  /*3410*/  @P1 IMAD.IADD R5, R5, 0x1, -R0.reuse ;  /* 0x0000000105051824 */ /* 0x100fe400078e0a00 */
[----:B------:R-:W-:-:S03]  /*3420*/  @P2 IMAD.IADD R17, R17, 0x1, -R0 ;  /* 0x0000000111112824 */ /* 0x000fc600078e0a00 */
[-C--:B------:R-:W-:Y:S02]  /*3430*/  ISETP.GE.U32.AND P1, PT, R5, R0.reuse, PT ;  /* 0x000000000500720c */ /* 0x080fe40003f26070 */
[----:B------:R-:W-:-:S11]  /*3440*/  ISETP.GE.U32.AND P2, PT, R17, R0, PT ;  /* 0x000000001100720c */ /* 0x000fd60003f46070 */
[--C-:B------:R-:W-:Y:S02]  /*3450*/  @P1 IMAD.IADD R5, R5, 0x1, -R0.reuse ;  /* 0x0000000105051824 */ /* 0x100fe400078e0a00 */
[----:B------:R-:W-:-:S03]  /*3460*/  @P2 IMAD.IADD R17, R17, 0x1, -R0 ;  /* 0x0000000111112824 */ /* 0x000fc600078e0a00 */
[C---:B------:R-:W-:Y:S02]  /*3470*/  SEL R5, R12.reuse, R5, !P0 ;  /* 0x000000050c057207 */ /* 0x040fe40004000000 */
[----:B------:R-:W-:-:S03]  /*3480*/  SEL R17, R12, R17, !P0 ;  /* 0x000000110c117207 */ /* 0x000fc60004000000 */
[CC--:B------:R-:W-:Y:S02]  /*3490*/  IMAD R5, R13.reuse, R0.reuse, R5 ;  /* 0x000000000d057224 */ /* 0x0c0fe400078e0205 */
[----:B------:R-:W-:Y:S02]  /*34a0*/  IMAD R17, R13, R0, R17 ;  /* 0x000000000d117224 */ /* 0x000fe400078e0211 */
[----:B0-----:R-:W-:-:S04]  /*34b0*/  IMAD.WIDE R18, R5, 0x4, R14 ;  /* 0x0000000405127825 */ /* 0x001fc800078e020e */
[----:B------:R-:W-:Y:S01]  /*34c0*/  IMAD.WIDE R16, R17, 0x4, R14 ;  /* 0x0000000411107825 */ /* 0x000fe200078e020e */
[----:B------:R-:W2:Y:S04]  /*34d0*/  LDG.E R29, desc[UR6][R18.64] ;  /* 0x00000006121d7981 */ /* 0x000ea8000c1e1900 */
[----:B------:R-:W3:Y:S01]  /*34e0*/  LDG.E R26, desc[UR6][R16.64] ;  /* 0x00000006101a7981 */ /* 0x000ee2000c1e1900 */
[----:B------:R-:W-:-:S04]  /*34f0*/  SHF.R.U32.HI R6, RZ, 0x2, R7 ;  /* 0x00000002ff067819 */ /* 0x000fc80000011607 */
[----:B------:R-:W-:Y:S01]  /*3500*/  LOP3.LUT R6, R6, R7, RZ, 0x3c, !PT ;  /* 0x0000000706067212 */ /* 0x000fe200078e3cff */
[----:B------:R-:W-:-:S04]  /*3510*/  IMAD.SHL.U32 R5, R27, 0x10, RZ ;  /* 0x000000101b057824 */ /* 0x000fc800078e00ff */
[----:B------:R-:W-:-:S05]  /*3520*/  IMAD.SHL.U32 R7, R6, 0x2, RZ ;  /* 0x0000000206077824 */ /* 0x000fca00078e00ff */
[----:B------:R-:W-:Y:S02]  /*3530*/  LOP3.LUT R6, R6, R7, R5, 0x96, !PT ;  /* 0x0000000706067212 */ /* 0x000fe400078e9605 */
[----:B------:R-:W-:-:S04]  /*3540*/  SHF.R.U32.HI R5, RZ, 0x2, R2 ;  /* 0x00000002ff057819 */ /* 0x000fc80000011602 */
[----:B------:R-:W-:Y:S02]  /*3550*/  LOP3.LUT R5, R5, R2, RZ, 0x3c, !PT ;  /* 0x0000000205057212 */ /* 0x000fe400078e3cff */
[----:B------:R-:W-:-:S03]  /*3560*/  LOP3.LUT R2, R6, R27, RZ, 0x3c, !PT ;  /* 0x0000001b06027212 */ /* 0x000fc600078e3cff */
[----:B------:R-:W-:Y:S02]  /*3570*/  IMAD.SHL.U32 R20, R5, 0x2, RZ ;  /* 0x0000000205147824 */ /* 0x000fe400078e00ff */
[----:B------:R-:W-:Y:S01]  /*3580*/  IMAD.SHL.U32 R6, R2, 0x10, RZ ;  /* 0x0000001002067824 */ /* 0x000fe200078e00ff */
[----:B------:R-:W-:-:S04]  /*3590*/  IADD3 R7, PT, PT, R4, -0x587c5, R2 ;  /* 0xfffa783b04077810 */ /* 0x000fc80007ffe002 */
[----:B------:R-:W-:Y:S01]  /*35a0*/  LOP3.LUT R5, R5, R20, R6, 0x96, !PT ;  /* 0x0000001405057212 */ /* 0x000fe200078e9606 */
[----:B------:R-:W-:-:S03]  /*35b0*/  IMAD.HI.U32 R6, R22, R7, RZ ;  /* 0x0000000716067227 */ /* 0x000fc600078e00ff */
[----:B------:R-:W-:Y:S01]  /*35c0*/  LOP3.LUT R5, R5, R2, RZ, 0x3c, !PT ;  /* 0x0000000205057212 */ /* 0x000fe200078e3cff */
[----:B------:R-:W-:-:S04]  /*35d0*/  IMAD.MOV R6, RZ, RZ, -R6 ;  /* 0x000000ffff067224 */ /* 0x000fc800078e0a06 */
[----:B------:R-:W-:Y:S02]  /*35e0*/  IMAD.IADD R21, R5, 0x1, R4 ;  /* 0x0000000105157824 */ /* 0x000fe400078e0204 */
[----:B------:R-:W-:Y:S02]  /*35f0*/  IMAD R7, R0, R6, R7 ;  /* 0x0000000600077224 */ /* 0x000fe400078e0207 */
[----:B------:R-:W-:-:S04]  /*3600*/  IMAD.HI.U32 R6, R22, R21, RZ ;  /* 0x0000001516067227 */ /* 0x000fc800078e00ff */
[----:B------:R-:W-:-:S04]  /*3610*/  IMAD.MOV R6, RZ, RZ, -R6 ;  /* 0x000000ffff067224 */ /* 0x000fc800078e0a06 */
[----:B------:R-:W-:Y:S01]  /*3620*/  IMAD R21, R0, R6, R21 ;  /* 0x0000000600157224 */ /* 0x000fe200078e0215 */
[----:B------:R-:W-:-:S04]  /*3630*/  ISETP.GE.U32.AND P1, PT, R7, R0, PT ;  /* 0x000000000700720c */ /* 0x000fc80003f26070 */
[----:B------:R-:W-:-:S09]  /*3640*/  ISETP.GE.U32.AND P2, PT, R21, R0, PT ;  /* 0x000000001500720c */ /* 0x000fd20003f46070 */
[----:B------:R-:W-:-:S04]  /*3650*/  @P1 IMAD.IADD R7, R7, 0x1, -R0 ;  /* 0x0000000107071824 */ /* 0x000fc800078e0a00 */
[----:B------:R-:W-:Y:S01]  /*3660*/  @P2 IMAD.IADD R21, R21, 0x1, -R0 ;  /* 0x0000000115152824 */ /* 0x000fe200078e0a00 */
[----:B------:R-:W-:-:S04]  /*3670*/  ISETP.GE.U32.AND P1, PT, R7, R0, PT ;  /* 0x000000000700720c */ /* 0x000fc80003f26070 */
[----:B------:R-:W-:-:S09]  /*3680*/  ISETP.GE.U32.AND P2, PT, R21, R0, PT ;  /* 0x000000001500720c */ /* 0x000fd20003f46070 */
[----:B------:R-:W-:-:S04]  /*3690*/  @P1 IMAD.IADD R7, R7, 0x1, -R0 ;  /* 0x0000000107071824 */ /* 0x000fc800078e0a00 */
[----:B------:R-:W-:Y:S01]  /*36a0*/  @P2 IMAD.IADD R21, R21, 0x1, -R0 ;  /* 0x0000000115152824 */ /* 0x000fe200078e0a00 */
[----:B------:R-:W-:-:S04]  /*36b0*/  SEL R7, R12, R7, !P0 ;  /* 0x000000070c077207 */ /* 0x000fc80004000000 */
[----:B------:R-:W-:-:S05]  /*36c0*/  SEL R21, R12, R21, !P0 ;  /* 0x000000150c157207 */ /* 0x000fca0004000000 */
[CC--:B------:R-:W-:Y:S02]  /*36d0*/  IMAD R6, R13.reuse, R0.reuse, R21 ;  /* 0x000000000d067224 */ /* 0x0c0fe400078e0215 */
[----:B------:R-:W-:Y:S02]  /*36e0*/  IMAD R21, R13, R0, R7 ;  /* 0x000000000d157224 */ /* 0x000fe400078e0207 */
[----:B------:R-:W-:-:S04]  /*36f0*/  IMAD.WIDE R6, R6, 0x4, R14 ;  /* 0x0000000406067825 */ /* 0x000fc800078e020e */
[----:B------:R-:W-:Y:S01]  /*3700*/  IMAD.WIDE R20, R21, 0x4, R14 ;  /* 0x0000000415147825 */ /* 0x000fe200078e020e */
[----:B---3--:R-:W-:Y:S04]  /*3710*/  STG.E desc[UR6][R18.64], R26 ;  /* 0x0000001a12007986 */ /* 0x008fe8000c101906 */
[----:B--2---:R0:W-:Y:S04]  /*3720*/  STG.E desc[UR6][R16.64], R29 ;  /* 0x0000001d10007986 */ /* 0x0041e8000c101906 */
[----:B------:R-:W2:Y:S04]  /*3730*/  LDG.E R28, desc[UR6][R6.64] ;  /* 0x00000006061c7981 */ /* 0x000ea8000c1e1900 */
[----:B------:R-:W3:Y:S01]  /*3740*/  LDG.E R24, desc[UR6][R20.64] ;  /* 0x0000000614187981 */ /* 0x000ee2000c1e1900 */
[----:B0-----:R-:W-:-:S04]  /*3750*/  SHF.R.U32.HI R16, RZ, 0x2, R3 ;  /* 0x00000002ff107819 */ /* 0x001fc80000011603 */
[----:B------:R-:W-:Y:S01]  /*3760*/  LOP3.LUT R3, R16, R3, RZ, 0x3c, !PT ;  /* 0x0000000310037212 */ /* 0x000fe200078e3cff */
[----:B------:R-:W-:-:S04]  /*3770*/  IMAD.SHL.U32 R16, R5, 0x10, RZ ;  /* 0x0000001005107824 */ /* 0x000fc800078e00ff */
[----:B------:R-:W-:Y:S01]  /*3780*/  IMAD.SHL.U32 R17, R3, 0x2, RZ ;  /* 0x0000000203117824 */ /* 0x000fe200078e00ff */
[----:B------:R-:W-:-:S04]  /*3790*/  SHF.R.U32.HI R26, RZ, 0x2, R25 ;  /* 0x00000002ff1a7819 */ /* 0x000fc80000011619 */
[----:B------:R-:W-:Y:S02]  /*37a0*/  LOP3.LUT R18, R3, R17, R16, 0x96, !PT ;  /* 0x0000001103127212 */ /* 0x000fe400078e9610 */
[----:B------:R-:W-:Y:S02]  /*37b0*/  LOP3.LUT R26, R26, R25, RZ, 0x3c, !PT ;  /* 0x000000191a1a7212 */ /* 0x000fe400078e3cff */
[----:B------:R-:W-:-:S03]  /*37c0*/  LOP3.LUT R29, R18, R5, RZ, 0x3c, !PT ;  /* 0x00000005121d7212 */ /* 0x000fc600078e3cff */
[----:B------:R-:W-:Y:S02]  /*37d0*/  IMAD.SHL.U32 R16, R26, 0x2, RZ ;  /* 0x000000021a107824 */ /* 0x000fe400078e00ff */
[----:B------:R-:W-:Y:S01]  /*37e0*/  IMAD.SHL.U32 R17, R29, 0x10, RZ ;  /* 0x000000101d117824 */ /* 0x000fe200078e00ff */
[----:B------:R-:W-:-:S04]  /*37f0*/  IADD3 R3, PT, PT, R4, 0x587c5, R29 ;  /* 0x000587c504037810 */ /* 0x000fc80007ffe01d */
[----:B------:R-:W-:Y:S01]  /*3800*/  LOP3.LUT R16, R26, R16, R17, 0x96, !PT ;  /* 0x000000101a107212 */ /* 0x000fe200078e9611 */
[----:B------:R-:W-:-:S03]  /*3810*/  IMAD.HI.U32 R17, R22, R3, RZ ;  /* 0x0000000316117227 */ /* 0x000fc600078e00ff */
[----:B------:R-:W-:Y:S01]  /*3820*/  LOP3.LUT R25, R16, R29, RZ, 0x3c, !PT ;  /* 0x0000001d10197212 */ /* 0x000fe200078e3cff */
[----:B------:R-:W-:-:S03]  /*3830*/  IMAD.MOV R16, RZ, RZ, -R17 ;  /* 0x000000ffff107224 */ /* 0x000fc600078e0a11 */
[----:B------:R-:W-:Y:S01]  /*3840*/  IADD3 R17, PT, PT, R4, 0xb0f8a, R25 ;  /* 0x000b0f8a04117810 */ /* 0x000fe20007ffe019 */
[----:B------:R-:W-:-:S04]  /*3850*/  IMAD R3, R0, R16, R3 ;  /* 0x0000001000037224 */ /* 0x000fc800078e0203 */
        /* <DEDUP_REMOVED lines=12> */
[----:B------:R-:W-:Y:S01]  /*3920*/  SEL R17, R12, R17, !P0 ;  /* 0x000000110c117207 */ /* 0x000fe20004000000 */
[----:B------:R-:W-:-:S04]  /*3930*/  IMAD R3, R13, R0, R3 ;  /* 0x000000000d037224 */ /* 0x000fc800078e0203 */
[----:B------:R-:W-:-:S04]  /*3940*/  IMAD R17, R13, R0, R17 ;  /* 0x000000000d117224 */ /* 0x000fc800078e0211 */
[----:B------:R-:W-:-:S04]  /*3950*/  IMAD.WIDE R18, R17, 0x4, R14 ;  /* 0x0000000411127825 */ /* 0x000fc800078e020e */
[----:B------:R-:W-:Y:S01]  /*3960*/  IMAD.WIDE R16, R3, 0x4, R14 ;  /* 0x0000000403107825 */ /* 0x000fe200078e020e */
[----:B--2---:R0:W-:Y:S04]  /*3970*/  STG.E desc[UR6][R20.64], R28 ;  /* 0x0000001c14007986 */ /* 0x0041e8000c101906 */
[----:B---3--:R1:W-:Y:S04]  /*3980*/  STG.E desc[UR6][R6.64], R24 ;  /* 0x0000001806007986 */ /* 0x0083e8000c101906 */
[----:B------:R-:W2:Y:S04]  /*3990*/  LDG.E R26, desc[UR6][R16.64] ;  /* 0x00000006101a7981 */ /* 0x000ea8000c1e1900 */
[----:B0-----:R-:W3:Y:S01]  /*39a0*/  LDG.E R28, desc[UR6][R18.64] ;  /* 0x00000006121c7981 */ /* 0x001ee2000c1e1900 */
[----:B------:R-:W-:-:S04]  /*39b0*/  SHF.R.U32.HI R3, RZ, 0x2, R27 ;  /* 0x00000002ff037819 */ /* 0x000fc8000001161b */
[----:B------:R-:W-:Y:S01]  /*39c0*/  LOP3.LUT R3, R3, R27, RZ, 0x3c, !PT ;  /* 0x0000001b03037212 */ /* 0x000fe200078e3cff */
[----:B------:R-:W-:-:S04]  /*39d0*/  IMAD.SHL.U32 R27, R25, 0x10, RZ ;  /* 0x00000010191b7824 */ /* 0x000fc800078e00ff */
[----:B-1----:R-:W-:-:S05]  /*39e0*/  IMAD.SHL.U32 R6, R3, 0x2, RZ ;  /* 0x0000000203067824 */ /* 0x002fca00078e00ff */
[----:B------:R-:W-:Y:S02]  /*39f0*/  LOP3.LUT R27, R3, R6, R27, 0x96, !PT ;  /* 0x00000006031b7212 */ /* 0x000fe400078e961b */
[----:B------:R-:W-:-:S04]  /*3a00*/  SHF.R.U32.HI R3, RZ, 0x2, R2 ;  /* 0x00000002ff037819 */ /* 0x000fc80000011602 */
        /* <DEDUP_REMOVED lines=28> */
[----:B---3--:R1:W-:Y:S04]  /*3bd0*/  STG.E desc[UR6][R16.64], R28 ;  /* 0x0000001c10007986 */ /* 0x0083e8000c101906 */
[----:B--2---:R1:W-:Y:S04]  /*3be0*/  STG.E desc[UR6][R18.64], R26 ;  /* 0x0000001a12007986 */ /* 0x0043e8000c101906 */
[----:B------:R-:W2:Y:S04]  /*3bf0*/  LDG.E R24, desc[UR6][R20.64] ;  /* 0x0000000614187981 */ /* 0x000ea8000c1e1900 */
[----:B------:R-:W3:Y:S01]  /*3c00*/  LDG.E R27, desc[UR6][R14.64] ;  /* 0x000000060e1b7981 */ /* 0x000ee2000c1e1900 */
[----:B------:R-:W-:-:S05]  /*3c10*/  VIADD R23, R23, 0x4 ;  /* 0x0000000417177836 */ /* 0x000fca0000000000 */
[----:B------:R-:W-:Y:S01]  /*3c20*/  ISETP.NE.AND P1, PT, R23, RZ, PT ;  /* 0x000000ff1700720c */ /* 0x000fe20003f25270 */
[----:B------:R-:W-:Y:S02]  /*3c30*/  IMAD.MOV.U32 R6, RZ, RZ, R29 ;  /* 0x000000ffff067224 */ /* 0x000fe400078e001d */
[----:B------:R-:W-:Y:S02]  /*3c40*/  IMAD.MOV.U32 R7, RZ, RZ, R25 ;  /* 0x000000ffff077224 */ /* 0x000fe400078e0019 */
[----:B------:R-:W-:Y:S01]  /*3c50*/  VIADD R4, R4, 0x2c3e28 ;  /* 0x002c3e2804047836 */ /* 0x000fe20000000000 */
[----:B--2---:R1:W-:Y:S04]  /*3c60*/  STG.E desc[UR6][R14.64], R24 ;  /* 0x000000180e007986 */ /* 0x0043e8000c101906 */
[----:B---3--:R1:W-:Y:S03]  /*3c70*/  STG.E desc[UR6][R20.64], R27 ;  /* 0x0000001b14007986 */ /* 0x0083e6000c101906 */
[----:B------:R-:W-:Y:S05]  /*3c80*/  @P1 BRA `(.L_x_25) ;  /* 0xfffffff400841947 */ /* 0x000fea000383ffff */
[----:B------:R-:W-:-:S07]  /*3c90*/  VIADD R4, R4, 0xffe9e0ec ;  /* 0xffe9e0ec04047836 */ /* 0x000fce0000000000 */
.L_x_24:
[----:B------:R-:W-:-:S13]  /*3ca0*/  ISETP.NE.AND P0, PT, R10, RZ, PT ;  /* 0x000000ff0a00720c */ /* 0x000fda0003f05270 */
[----:B------:R-:W-:Y:S05]  /*3cb0*/  @!P0 BRA `(.L_x_26) ;  /* 0x0000000800788947 */ /* 0x000fea0003800000 */
[----:B------:R-:W-:Y:S01]  /*3cc0*/  ISETP.NE.AND P1, PT, R10, 0x1, PT ;  /* 0x000000010a00780c */ /* 0x000fe20003f25270 */
[----:B------:R-:W-:Y:S01]  /*3cd0*/  IMAD.MOV.U32 R12, RZ, RZ, R5 ;  /* 0x000000ffff0c7224 */ /* 0x000fe200078e0005 */
[----:B------:R-:W-:Y:S01]  /*3ce0*/  LOP3.LUT P0, RZ, R8, 0x1, RZ, 0xc0, !PT ;  /* 0x0000000108ff7812 */ /* 0x000fe2000780c0ff */
[----:B------:R-:W-:Y:S02]  /*3cf0*/  IMAD.MOV.U32 R25, RZ, RZ, R6 ;  /* 0x000000ffff197224 */ /* 0x000fe400078e0006 */
[----:B------:R-:W-:Y:S02]  /*3d00*/  IMAD.MOV.U32 R0, RZ, RZ, R7 ;  /* 0x000000ffff007224 */ /* 0x000fe400078e0007 */
[----:B------:R-:W-:Y:S02]  /*3d10*/  IMAD.MOV.U32 R8, RZ, RZ, R2 ;  /* 0x000000ffff087224 */ /* 0x000fe400078e0002 */
[----:B0-----:R-:W-:-:S04]  /*3d20*/  IMAD.MOV.U32 R5, RZ, RZ, R3 ;  /* 0x000000ffff057224 */ /* 0x001fc800078e0003 */
[----:B------:R-:W-:Y:S05]  /*3d30*/  @!P1 BRA `(.L_x_27) ;  /* 0x0000000400789947 */ /* 0x000fea0003800000 */
[----:B------:R-:W0:Y:S01]  /*3d40*/  LDCU UR4, c[0x0][0x380] ;  /* 0x00007000ff0477ac */ /* 0x000e220008000800 */
[----:B-1----:R-:W-:Y:S01]  /*3d50*/  SHF.R.U32.HI R15, RZ, 0x2, R12 ;  /* 0x00000002ff0f7819 */ /* 0x002fe2000001160c */
[----:B------:R-:W-:-:S03]  /*3d60*/  IMAD.SHL.U32 R2, R3, 0x10, RZ ;  /* 0x0000001003027824 */ /* 0x000fc600078e00ff */
[----:B------:R-:W-:Y:S02]  /*3d70*/  LOP3.LUT R15, R15, R12, RZ, 0x3c, !PT ;  /* 0x0000000c0f0f7212 */ /* 0x000fe400078e3cff */
[----:B------:R-:W-:-:S03]  /*3d80*/  SHF.R.U32.HI R12, RZ, 0x2, R25 ;  /* 0x00000002ff0c7819 */ /* 0x000fc60000011619 */
[----:B------:R-:W-:Y:S01]  /*3d90*/  IMAD.SHL.U32 R6, R15, 0x2, RZ ;  /* 0x000000020f067824 */ /* 0x000fe200078e00ff */
[----:B------:R-:W-:-:S04]  /*3da0*/  LOP3.LUT R12, R12, R25, RZ, 0x3c, !PT ;  /* 0x000000190c0c7212 */ /* 0x000fc800078e3cff */
[----:B------:R-:W-:Y:S01]  /*3db0*/  LOP3.LUT R2, R15, R6, R2, 0x96, !PT ;  /* 0x000000060f027212 */ /* 0x000fe200078e9602 */
[----:B0-----:R-:W0:Y:S03]  /*3dc0*/  I2F.U32.RP R14, UR4 ;  /* 0x00000004000e7d06 */ /* 0x001e260008209000 */
[----:B------:R-:W-:Y:S01]  /*3dd0*/  LOP3.LUT R25, R2, R3, RZ, 0x3c, !PT ;  /* 0x0000000302197212 */ /* 0x000fe200078e3cff */
[----:B------:R-:W-:-:S04]  /*3de0*/  IMAD.SHL.U32 R2, R12, 0x2, RZ ;  /* 0x000000020c027824 */ /* 0x000fc800078e00ff */
[----:B------:R-:W-:-:S05]  /*3df0*/  IMAD.SHL.U32 R3, R25, 0x10, RZ ;  /* 0x0000001019037824 */ /* 0x000fca00078e00ff */
[----:B------:R-:W-:Y:S01]  /*3e00*/  LOP3.LUT R2, R12, R2, R3, 0x96, !PT ;  /* 0x000000020c027212 */ /* 0x000fe200078e9603 */
[----:B0-----:R-:W0:Y:S03]  /*3e10*/  MUFU.RCP R14, R14 ;  /* 0x0000000e000e7308 */ /* 0x001e260000001000 */
[----:B------:R-:W-:Y:S01]  /*3e20*/  LOP3.LUT R23, R2, R25, RZ, 0x3c, !PT ;  /* 0x0000001902177212 */ /* 0x000fe200078e3cff */
[----:B0-----:R-:W-:-:S06]  /*3e30*/  VIADD R7, R14, 0xffffffe ;  /* 0x0ffffffe0e077836 */ /* 0x001fcc0000000000 */
[----:B------:R-:W0:Y:S02]  /*3e40*/  F2I.FTZ.U32.TRUNC.NTZ R7, R7 ;  /* 0x0000000700077305 */ /* 0x000e24000021f000 */
[----:B0-----:R-:W-:-:S04]  /*3e50*/  IMAD.MOV R6, RZ, RZ, -R7 ;  /* 0x000000ffff067224 */ /* 0x001fc800078e0a07 */
[----:B------:R-:W-:Y:S02]  /*3e60*/  IMAD R3, R6, UR4, RZ ;  /* 0x0000000406037c24 */ /* 0x000fe4000f8e02ff */
[----:B------:R-:W-:-:S04]  /*3e70*/  IMAD.MOV.U32 R6, RZ, RZ, RZ ;  /* 0x000000ffff067224 */ /* 0x000fc800078e00ff */
[----:B------:R-:W-:Y:S01]  /*3e80*/  IMAD.HI.U32 R2, R7, R3, R6 ;  /* 0x0000000307027227 */ /* 0x000fe200078e0006 */
[C---:B------:R-:W-:Y:S02]  /*3e90*/  IADD3 R7, PT, PT, R4.reuse, 0xb0f8a, R23 ;  /* 0x000b0f8a04077810 */ /* 0x040fe40007ffe017 */
[----:B------:R-:W-:-:S03]  /*3ea0*/  IADD3 R3, PT, PT, R4, 0x587c5, R25 ;  /* 0x000587c504037810 */ /* 0x000fc60007ffe019 */
[----:B------:R-:W-:-:S04]  /*3eb0*/  IMAD.HI.U32 R12, R2, R7, RZ ;  /* 0x00000007020c7227 */ /* 0x000fc800078e00ff */
[----:B------:R-:W-:-:S04]  /*3ec0*/  IMAD.HI.U32 R6, R2, R3, RZ ;  /* 0x0000000302067227 */ /* 0x000fc800078e00ff */
[----:B------:R-:W-:Y:S02]  /*3ed0*/  IMAD.MOV R12, RZ, RZ, -R12 ;  /* 0x000000ffff0c7224 */ /* 0x000fe400078e0a0c */
[----:B------:R-:W-:Y:S02]  /*3ee0*/  IMAD.MOV R6, RZ, RZ, -R6 ;  /* 0x000000ffff067224 */ /* 0x000fe400078e0a06 */
[----:B------:R-:W-:Y:S01]  /*3ef0*/  IMAD R15, R12, UR4, R7 ;  /* 0x000000040c0f7c24 */ /* 0x000fe2000f8e0207 */
[----:B------:R-:W-:Y:S01]  /*3f00*/  LOP3.LUT R12, RZ, UR4, RZ, 0x33, !PT ;  /* 0x00000004ff0c7c12 */ /* 0x000fe2000f8e33ff */
[----:B------:R-:W-:Y:S02]  /*3f10*/  IMAD R3, R6, UR4, R3 ;  /* 0x0000000406037c24 */ /* 0x000fe4000f8e0203 */
[----:B------:R-:W0:Y:S01]  /*3f20*/  LDC.64 R6, c[0x0][0x388] ;  /* 0x0000e200ff067b82 */ /* 0x000e220000000a00 */
[----:B------:R-:W-:Y:S02]  /*3f30*/  ISETP.GE.U32.AND P2, PT, R15, UR4, PT ;  /* 0x000000040f007c0c */ /* 0x000fe4000bf46070 */
[----:B------:R-:W-:-:S11]  /*3f40*/  ISETP.GE.U32.AND P1, PT, R3, UR4, PT ;  /* 0x0000000403007c0c */ /* 0x000fd6000bf26070 */
[----:B------:R-:W-:Y:S02]  /*3f50*/  @P2 VIADD R15, R15, -UR4 ;  /* 0x800000040f0f2c36 */ /* 0x000fe40008000000 */
[----:B------:R-:W-:Y:S01]  /*3f60*/  @P1 VIADD R3, R3, -UR4 ;  /* 0x8000000403031c36 */ /* 0x000fe20008000000 */
[----:B------:R-:W-:Y:S02]  /*3f70*/  ISETP.NE.U32.AND P1, PT, RZ, UR4, PT ;  /* 0x00000004ff007c0c */ /* 0x000fe4000bf25070 */
[----:B------:R-:W-:Y:S02]  /*3f80*/  ISETP.GE.U32.AND P3, PT, R15, UR4, PT ;  /* 0x000000040f007c0c */ /* 0x000fe4000bf66070 */
[----:B------:R-:W-:-:S11]  /*3f90*/  ISETP.GE.U32.AND P2, PT, R3, UR4, PT ;  /* 0x0000000403007c0c */ /* 0x000fd6000bf46070 */
[----:B------:R-:W-:Y:S02]  /*3fa0*/  @P3 VIADD R15, R15, -UR4 ;  /* 0x800000040f0f3c36 */ /* 0x000fe40008000000 */
[----:B------:R-:W-:-:S03]  /*3fb0*/  @P2 VIADD R3, R3, -UR4 ;  /* 0x8000000403032c36 */ /* 0x000fc60008000000 */
[C---:B------:R-:W-:Y:S02]  /*3fc0*/  SEL R16, R12.reuse, R15, !P1 ;  /* 0x0000000f0c107207 */ /* 0x040fe40004800000 */
[----:B------:R-:W-:-:S03]  /*3fd0*/  SEL R14, R12, R3, !P1 ;  /* 0x000000030c0e7207 */ /* 0x000fc60004800000 */
[C---:B------:R-:W-:Y:S02]  /*3fe0*/  IMAD R15, R13.reuse, UR4, R16 ;  /* 0x000000040d0f7c24 */ /* 0x040fe4000f8e0210 */
[----:B------:R-:W-:Y:S02]  /*3ff0*/  IMAD R17, R13, UR4, R14 ;  /* 0x000000040d117c24 */ /* 0x000fe4000f8e020e */
[----:B0-----:R-:W-:-:S04]  /*4000*/  IMAD.WIDE R14, R15, 0x4, R6 ;  /* 0x000000040f0e7825 */ /* 0x001fc800078e0206 */
[----:B------:R-:W-:Y:S01]  /*4010*/  IMAD.WIDE R16, R17, 0x4, R6 ;  /* 0x0000000411107825 */ /* 0x000fe200078e0206 */
[----:B------:R-:W2:Y:S04]  /*4020*/  LDG.E R29, desc[UR6][R14.64] ;  /* 0x000000060e1d7981 */ /* 0x000ea8000c1e1900 */
[----:B------:R-:W3:Y:S01]  /*4030*/  LDG.E R27, desc[UR6][R16.64] ;  /* 0x00000006101b7981 */ /* 0x000ee2000c1e1900 */
[----:B------:R-:W-:Y:S02]  /*4040*/  SHF.R.U32.HI R3, RZ, 0x2, R0 ;  /* 0x00000002ff037819 */ /* 0x000fe40000011600 */
[----:B------:R-:W-:Y:S02]  /*4050*/  SHF.R.U32.HI R19, RZ, 0x2, R8 ;  /* 0x00000002ff137819 */ /* 0x000fe40000011608 */
[----:B------:R-:W-:Y:S01]  /*4060*/  LOP3.LUT R3, R3, R0, RZ, 0x3c, !PT ;  /* 0x0000000003037212 */ /* 0x000fe200078e3cff */
[----:B------:R-:W-:Y:S01]  /*4070*/  IMAD.SHL.U32 R0, R23, 0x10, RZ ;  /* 0x0000001017007824 */ /* 0x000fe200078e00ff */
[----:B------:R-:W-:-:S03]  /*4080*/  LOP3.LUT R19, R19, R8, RZ, 0x3c, !PT ;  /* 0x0000000813137212 */ /* 0x000fc600078e3cff */
[----:B------:R-:W-:-:S05]  /*4090*/  IMAD.SHL.U32 R18, R3, 0x2, RZ ;  /* 0x0000000203127824 */ /* 0x000fca00078e00ff */
[----:B------:R-:W-:Y:S01]  /*40a0*/  LOP3.LUT R0, R3, R18, R0, 0x96, !PT ;  /* 0x0000001203007212 */ /* 0x000fe200078e9600 */
[----:B------:R-:W-:-:S03]  /*40b0*/  IMAD.SHL.U32 R3, R19, 0x2, RZ ;  /* 0x0000000213037824 */ /* 0x000fc600078e00ff */
[----:B------:R-:W-:-:S05]  /*40c0*/  LOP3.LUT R8, R0, R23, RZ, 0x3c, !PT ;  /* 0x0000001700087212 */ /* 0x000fca00078e3cff */
[----:B------:R-:W-:-:S05]  /*40d0*/  IMAD.SHL.U32 R0, R8, 0x10, RZ ;  /* 0x0000001008007824 */ /* 0x000fca00078e00ff */
[----:B------:R-:W-:Y:S02]  /*40e0*/  LOP3.LUT R3, R19, R3, R0, 0x96, !PT ;  /* 0x0000000313037212 */ /* 0x000fe400078e9600 */
[C---:B------:R-:W-:Y:S01]  /*40f0*/  IADD3 R19, PT, PT, R4.reuse, 0x10974f, R8 ;  /* 0x0010974f04137810 */ /* 0x040fe20007ffe008 */
[----:B------:R-:W-:Y:S01]  /*4100*/  VIADD R4, R4, 0x161f14 ;  /* 0x00161f1404047836 */ /* 0x000fe20000000000 */
[----:B------:R-:W-:-:S05]  /*4110*/  LOP3.LUT R3, R3, R8, RZ, 0x3c, !PT ;  /* 0x0000000803037212 */ /* 0x000fca00078e3cff */
[----:B------:R-:W-:-:S04]  /*4120*/  IMAD.IADD R21, R4, 0x1, R3 ;  /* 0x0000000104157824 */ /* 0x000fc800078e0203 */
[----:B------:R-:W-:-:S04]  /*4130*/  IMAD.HI.U32 R0, R2, R21, RZ ;  /* 0x0000001502007227 */ /* 0x000fc800078e00ff */
[----:B------:R-:W-:-:S04]  /*4140*/  IMAD.HI.U32 R2, R2, R19, RZ ;  /* 0x0000001302027227 */ /* 0x000fc800078e00ff */
[----:B------:R-:W-:Y:S02]  /*4150*/  IMAD.MOV R0, RZ, RZ, -R0 ;  /* 0x000000ffff007224 */ /* 0x000fe400078e0a00 */
[----:B------:R-:W-:Y:S02]  /*4160*/  IMAD.MOV R2, RZ, RZ, -R2 ;  /* 0x000000ffff027224 */ /* 0x000fe400078e0a02 */
[----:B------:R-:W-:Y:S02]  /*4170*/  IMAD R21, R0, UR4, R21 ;  /* 0x0000000400157c24 */ /* 0x000fe4000f8e0215 */
[----:B------:R-:W-:-:S03]  /*4180*/  IMAD R19, R2, UR4, R19 ;  /* 0x0000000402137c24 */ /* 0x000fc6000f8e0213 */
[----:B------:R-:W-:Y:S02]  /*4190*/  ISETP.GE.U32.AND P3, PT, R21, UR4, PT ;  /* 0x0000000415007c0c */ /* 0x000fe4000bf66070 */
[----:B------:R-:W-:-:S11]  /*41a0*/  ISETP.GE.U32.AND P2, PT, R19, UR4, PT ;  /* 0x0000000413007c0c */ /* 0x000fd6000bf46070 */
[----:B------:R-:W-:Y:S02]  /*41b0*/  @P3 VIADD R21, R21, -UR4 ;  /* 0x8000000415153c36 */ /* 0x000fe40008000000 */
[----:B------:R-:W-:-:S03]  /*41c0*/  @P2 VIADD R19, R19, -UR4 ;  /* 0x8000000413132c36 */ /* 0x000fc60008000000 */
        /* <DEDUP_REMOVED lines=8> */
[----:B------:R-:W-:-:S04]  /*4250*/  IMAD.WIDE R18, R19, 0x4, R6 ;  /* 0x0000000413127825 */ /* 0x000fc800078e0206 */
[----:B------:R-:W-:Y:S01]  /*4260*/  IMAD.WIDE R20, R21, 0x4, R6 ;  /* 0x0000000415147825 */ /* 0x000fe200078e0206 */
[----:B--2---:R0:W-:Y:S04]  /*4270*/  STG.E desc[UR6][R16.64], R29 ;  /* 0x0000001d10007986 */ /* 0x0041e8000c101906 */
[----:B---3--:R0:W-:Y:S04]  /*4280*/  STG.E desc[UR6][R14.64], R27 ;  /* 0x0000001b0e007986 */ /* 0x0081e8000c101906 */
[----:B------:R-:W2:Y:S04]  /*4290*/  LDG.E R24, desc[UR6][R18.64] ;  /* 0x0000000612187981 */ /* 0x000ea8000c1e1900 */
[----:B------:R-:W3:Y:S01]  /*42a0*/  LDG.E R22, desc[UR6][R20.64] ;  /* 0x0000000614167981 */ /* 0x000ee2000c1e1900 */
[----:B------:R-:W-:-:S02]  /*42b0*/  IMAD.MOV.U32 R12, RZ, RZ, R5 ;  /* 0x000000ffff0c7224 */ /* 0x000fc400078e0005 */
[----:B------:R-:W-:Y:S02]  /*42c0*/  IMAD.MOV.U32 R6, RZ, RZ, R25 ;  /* 0x000000ffff067224 */ /* 0x000fe400078e0019 */
[--C-:B------:R-:W-:Y:S02]  /*42d0*/  IMAD.MOV.U32 R0, RZ, RZ, R23.reuse ;  /* 0x000000ffff007224 */ /* 0x100fe400078e0017 */
[----:B------:R-:W-:Y:S02]  /*42e0*/  IMAD.MOV.U32 R7, RZ, RZ, R23 ;  /* 0x000000ffff077224 */ /* 0x000fe400078e0017 */
[----:B------:R-:W-:Y:S01]  /*42f0*/  IMAD.MOV.U32 R2, RZ, RZ, R8 ;  /* 0x000000ffff027224 */ /* 0x000fe200078e0008 */
[----:B--2---:R0:W-:Y:S04]  /*4300*/  STG.E desc[UR6][R20.64], R24 ;  /* 0x0000001814007986 */ /* 0x0041e8000c101906 */
[----:B---3--:R0:W-:Y:S02]  /*4310*/  STG.E desc[UR6][R18.64], R22 ;  /* 0x0000001612007986 */ /* 0x0081e4000c101906 */
.L_x_27:
[----:B------:R-:W-:Y:S05]  /*4320*/  @!P0 BRA `(.L_x_26) ;  /* 0x0000000000dc8947 */ /* 0x000fea0003800000 */
[----:B------:R-:W0:Y:S01]  /*4330*/  LDCU UR4, c[0x0][0x380] ;  /* 0x00007000ff0477ac */ /* 0x000e220008000800 */
[----:B------:R-:W-:Y:S01]  /*4340*/  SHF.R.U32.HI R5, RZ, 0x2, R12 ;  /* 0x00000002ff057819 */ /* 0x000fe2000001160c */
[----:B------:R-:W-:-:S03]  /*4350*/  IMAD.SHL.U32 R2, R3, 0x10, RZ ;  /* 0x0000001003027824 */ /* 0x000fc600078e00ff */
[----:B------:R-:W-:Y:S02]  /*4360*/  LOP3.LUT R5, R5, R12, RZ, 0x3c, !PT ;  /* 0x0000000c05057212 */ /* 0x000fe400078e3cff */
[----:B------:R-:W-:-:S03]  /*4370*/  SHF.R.U32.HI R12, RZ, 0x2, R25 ;  /* 0x00000002ff0c7819 */ /* 0x000fc60000011619 */
[----:B------:R-:W-:Y:S01]  /*4380*/  IMAD.SHL.U32 R6, R5, 0x2, RZ ;  /* 0x0000000205067824 */ /* 0x000fe200078e00ff */
[----:B------:R-:W-:-:S04]  /*4390*/  LOP3.LUT R12, R12, R25, RZ, 0x3c, !PT ;  /* 0x000000190c0c7212 */ /* 0x000fc800078e3cff */
[----:B------:R-:W-:Y:S01]  /*43a0*/  LOP3.LUT R2, R5, R6, R2, 0x96, !PT ;  /* 0x0000000605027212 */ /* 0x000fe200078e9602 */
[----:B------:R-:W-:Y:S01]  /*43b0*/  IMAD.SHL.U32 R6, R12, 0x2, RZ ;  /* 0x000000020c067824 */ /* 0x000fe200078e00ff */
[----:B01----:R-:W0:Y:S02]  /*43c0*/  I2F.U32.RP R14, UR4 ;  /* 0x00000004000e7d06 */ /* 0x003e240008209000 */
[----:B------:R-:W-:Y:S02]  /*43d0*/  LOP3.LUT R2, R2, R3, RZ, 0x3c, !PT ;  /* 0x0000000302027212 */ /* 0x000fe400078e3cff */
[----:B------:R-:W-:Y:S02]  /*43e0*/  ISETP.NE.U32.AND P2, PT, RZ, UR4, PT ;  /* 0x00000004ff007c0c */ /* 0x000fe4000bf45070 */
[----:B------:R-:W-:Y:S01]  /*43f0*/  LOP3.LUT R16, RZ, UR4, RZ, 0x33, !PT ;  /* 0x00000004ff107c12 */ /* 0x000fe2000f8e33ff */
[----:B------:R-:W-:-:S05]  /*4400*/  IMAD.SHL.U32 R5, R2, 0x10, RZ ;  /* 0x0000001002057824 */ /* 0x000fca00078e00ff */
[----:B------:R-:W-:Y:S01]  /*4410*/  LOP3.LUT R15, R12, R6, R5, 0x96, !PT ;  /* 0x000000060c0f7212 */ /* 0x000fe200078e9605 */
[----:B------:R-:W-:Y:S01]  /*4420*/  IMAD.MOV.U32 R6, RZ, RZ, RZ ;  /* 0x000000ffff067224 */ /* 0x000fe200078e00ff */
[C---:B------:R-:W-:Y:S01]  /*4430*/  IADD3 R5, PT, PT, R4.reuse, 0x587c5, R2 ;  /* 0x000587c504057810 */ /* 0x040fe20007ffe002 */
[----:B------:R-:W-:Y:S01]  /*4440*/  VIADD R4, R4, 0xb0f8a ;  /* 0x000b0f8a04047836 */ /* 0x000fe20000000000 */
[----:B0-----:R-:W0:Y:S01]  /*4450*/  MUFU.RCP R14, R14 ;  /* 0x0000000e000e7308 */ /* 0x001e220000001000 */
[----:B------:R-:W-:Y:S01]  /*4460*/  LOP3.LUT R15, R15, R2, RZ, 0x3c, !PT ;  /* 0x000000020f0f7212 */ /* 0x000fe200078e3cff */
[----:B0-----:R-:W-:-:S06]  /*4470*/  VIADD R7, R14, 0xffffffe ;  /* 0x0ffffffe0e077836 */ /* 0x001fcc0000000000 */
[----:B------:R-:W0:Y:S02]  /*4480*/  F2I.FTZ.U32.TRUNC.NTZ R7, R7 ;  /* 0x0000000700077305 */ /* 0x000e24000021f000 */
[----:B0-----:R-:W-:-:S04]  /*4490*/  IMAD.MOV R17, RZ, RZ, -R7 ;  /* 0x000000ffff117224 */ /* 0x001fc800078e0a07 */
[----:B------:R-:W-:-:S04]  /*44a0*/  IMAD R17, R17, UR4, RZ ;  /* 0x0000000411117c24 */ /* 0x000fc8000f8e02ff */
[----:B------:R-:W-:-:S04]  /*44b0*/  IMAD.HI.U32 R6, R7, R17, R6 ;  /* 0x0000001107067227 */ /* 0x000fc800078e0006 */
[----:B------:R-:W-:-:S04]  /*44c0*/  IMAD.IADD R7, R15, 0x1, R4 ;  /* 0x000000010f077824 */ /* 0x000fc800078e0204 */
[----:B------:R-:W-:-:S04]  /*44d0*/  IMAD.HI.U32 R12, R6, R7, RZ ;  /* 0x00000007060c7227 */ /* 0x000fc800078e00ff */
[----:B------:R-:W-:-:S04]  /*44e0*/  IMAD.HI.U32 R6, R6, R5, RZ ;  /* 0x0000000506067227 */ /* 0x000fc800078e00ff */
[----:B------:R-:W-:Y:S02]  /*44f0*/  IMAD.MOV R12, RZ, RZ, -R12 ;  /* 0x000000ffff0c7224 */ /* 0x000fe400078e0a0c */
[----:B------:R-:W-:Y:S02]  /*4500*/  IMAD.MOV R6, RZ, RZ, -R6 ;  /* 0x000000ffff067224 */ /* 0x000fe400078e0a06 */
[----:B------:R-:W-:Y:S02]  /*4510*/  IMAD R12, R12, UR4, R7 ;  /* 0x000000040c0c7c24 */ /* 0x000fe4000f8e0207 */
[----:B------:R-:W-:Y:S02]  /*4520*/  IMAD R5, R6, UR4, R5 ;  /* 0x0000000406057c24 */ /* 0x000fe4000f8e0205 */
[----:B------:R-:W0:Y:S01]  /*4530*/  LDC.64 R6, c[0x0][0x388] ;  /* 0x0000e200ff067b82 */ /* 0x000e220000000a00 */
        /* <DEDUP_REMOVED lines=16> */
[----:B------:R-:W-:Y:S02]  /*4640*/  IMAD.MOV.U32 R7, RZ, RZ, R3 ;  /* 0x000000ffff077224 */ /* 0x000fe400078e0003 */
[----:B------:R-:W-:Y:S02]  /*4650*/  IMAD.MOV.U32 R6, RZ, RZ, R8 ;  /* 0x000000ffff067224 */ /* 0x000fe400078e0008 */
[----:B------:R-:W-:-:S02]  /*4660*/  IMAD.MOV.U32 R5, RZ, RZ, R0 ;  /* 0x000000ffff057224 */ /* 0x000fc400078e0000 */
[----:B------:R-:W-:Y:S01]  /*4670*/  IMAD.MOV.U32 R3, RZ, RZ, R15 ;  /* 0x000000ffff037224 */ /* 0x000fe200078e000f */
[----:B--2---:R2:W-:Y:S04]  /*4680*/  STG.E desc[UR6][R18.64], R23 ;  /* 0x0000001712007986 */ /* 0x0045e8000c101906 */
[----:B---3--:R2:W-:Y:S02]  /*4690*/  STG.E desc[UR6][R16.64], R21 ;  /* 0x0000001510007986 */ /* 0x0085e4000c101906 */
.L_x_26:
[----:B------:R-:W3:Y:S01]  /*46a0*/  LDCU UR4, c[0x0][0x390] ;  /* 0x00007200ff0477ac */ /* 0x000ee20008000800 */
[----:B------:R-:W-:-:S05]  /*46b0*/  IMAD.IADD R13, R11, 0x1, R13 ;  /* 0x000000010b0d7824 */ /* 0x000fca00078e020d */
[----:B---3--:R-:W-:-:S13]  /*46c0*/  ISETP.GE.AND P0, PT, R13, UR4, PT ;  /* 0x000000040d007c0c */ /* 0x008fda000bf06270 */
[----:B------:R-:W-:Y:S05]  /*46d0*/  @!P0 BRA `(.L_x_28) ;  /* 0xffffffe800b08947 */ /* 0x000fea000383ffff */
[----:B------:R-:W-:Y:S05]  /*46e0*/  EXIT ;  /* 0x000000000000794d */ /* 0x000fea0003800000 */
.L_x_29:
        /* <DEDUP_REMOVED lines=9> */
.L_x_57:


//--------------------- .text._Z18DimensionGeneratorPiS_S_i --------------------------
	.section	.text._Z18DimensionGeneratorPiS_S_i,"ax",@progbits
	.align	128
        .global         _Z18DimensionGeneratorPiS_S_i
        .type           _Z18DimensionGeneratorPiS_S_i,@function
        .size           _Z18DimensionGeneratorPiS_S_i,(.L_x_58 - _Z18DimensionGeneratorPiS_S_i)
        .other          _Z18DimensionGeneratorPiS_S_i,@"STO_CUDA_ENTRY STV_DEFAULT"
_Z18DimensionGeneratorPiS_S_i:
.text._Z18DimensionGeneratorPiS_S_i:
[----:B------:R-:W-:Y:S01]  /*0000*/  LDC R1, c[0x0][0x37c] ;  /* 0x0000df00ff017b82 */ /* 0x000fe20000000800 */
[----:B------:R-:W0:Y:S07]  /*0010*/  S2R R0, SR_TID.X ;  /* 0x0000000000007919 */ /* 0x000e2e0000002100 */
[----:B------:R-:W1:Y:S01]  /*0020*/  LDC R7, c[0x0][0x398] ;  /* 0x0000e600ff077b82 */ /* 0x000e620000000800 */
[----:B------:R-:W0:Y:S01]  /*0030*/  LDCU UR6, c[0x0][0x360] ;  /* 0x00006c00ff0677ac */ /* 0x000e220008000800 */
[----:B------:R-:W-:Y:S01]  /*0040*/  BSSY.RECONVERGENT B0, `(.L_x_30) ;  /* 0x00001b2000007945 */ /* 0x000fe20003800200 */
[----:B------:R-:W0:Y:S01]  /*0050*/  S2R R3, SR_CTAID.X ;  /* 0x0000000000037919 */ /* 0x000e220000002500 */
[----:B-1----:R-:W-:Y:S01]  /*0060*/  ISETP.GE.AND P0, PT, R7, 0x1, PT ;  /* 0x000000010700780c */ /* 0x002fe20003f06270 */
[----:B0-----:R-:W-:-:S05]  /*0070*/  IMAD R0, R3, UR6, R0 ;  /* 0x0000000603007c24 */ /* 0x001fca000f8e0200 */
[----:B------:R-:W-:-:S13]  /*0080*/  ISETP.GE.OR P0, PT, R0, R7, !P0 ;  /* 0x000000070000720c */ /* 0x000fda0004706670 */
[----:B------:R-:W-:Y:S05]  /*0090*/  @P0 BRA `(.L_x_31) ;  /* 0x0000001800b00947 */ /* 0x000fea0003800000 */
[----:B------:R-:W0:Y:S01]  /*00a0*/  LDCU.64 UR4, c[0x0][0x380] ;  /* 0x00007000ff0477ac */ /* 0x000e220008000a00 */
[----:B------:R-:W1:Y:S01]  /*00b0*/  LDC R9, c[0x0][0x370] ;  /* 0x0000dc00ff097b82 */ /* 0x000e620000000800 */
[C---:B------:R-:W-:Y:S02]  /*00c0*/  LOP3.LUT R14, R7.reuse, 0xf, RZ, 0xc0, !PT ;  /* 0x0000000f070e7812 */ /* 0x040fe400078ec0ff */
[C---:B------:R-:W-:Y:S02]  /*00d0*/  LOP3.LUT R18, R7.reuse, 0x7, RZ, 0xc0, !PT ;  /* 0x0000000707127812 */ /* 0x040fe400078ec0ff */
[C---:B------:R-:W-:Y:S01]  /*00e0*/  LOP3.LUT R6, R7.reuse, 0x7ffffff0, RZ, 0xc0, !PT ;  /* 0x7ffffff007067812 */ /* 0x040fe200078ec0ff */
[----:B------:R-:W-:Y:S01]  /*00f0*/  VIADD R2, R14, 0xffffffff ;  /* 0xffffffff0e027836 */ /* 0x000fe20000000000 */
[----:B------:R-:W-:Y:S01]  /*0100*/  LOP3.LUT R7, R7, 0x3, RZ, 0xc0, !PT ;  /* 0x0000000307077812 */ /* 0x000fe200078ec0ff */
[----:B------:R-:W2:Y:S01]  /*0110*/  LDC.64 R16, c[0x0][0x358] ;  /* 0x0000d600ff107b82 */ /* 0x000ea20000000a00 */
[----:B------:R-:W-:-:S02]  /*0120*/  VIADD R3, R18, 0xffffffff ;  /* 0xffffffff12037836 */ /* 0x000fc40000000000 */
[----:B------:R-:W-:-:S03]  /*0130*/  ISETP.GE.U32.AND P0, PT, R2, 0x7, PT ;  /* 0x000000070200780c */ /* 0x000fc60003f06070 */
[----:B------:R-:W-:Y:S01]  /*0140*/  ISETP.GE.U32.AND P1, PT, R3, 0x3, PT ;  /* 0x000000030300780c */ /* 0x000fe20003f26070 */
[----:B0-----:R-:W-:-:S04]  /*0150*/  UIADD3 UR4, UP0, UPT, UR4, 0x20, URZ ;  /* 0x0000002004047890 */ /* 0x001fc8000ff1e0ff */
[----:B------:R-:W-:Y:S02]  /*0160*/  UIADD3.X UR5, UPT, UPT, URZ, UR5, URZ, UP0, !UPT ;  /* 0x00000005ff057290 */ /* 0x000fe400087fe4ff */
[----:B------:R-:W-:Y:S02]  /*0170*/  IMAD.U32 R4, RZ, RZ, UR4 ;  /* 0x00000004ff047e24 */ /* 0x000fe4000f8e00ff */
[----:B-1----:R-:W-:Y:S02]  /*0180*/  IMAD R9, R9, UR6, RZ ;  /* 0x0000000609097c24 */ /* 0x002fe4000f8e02ff */
[----:B------:R-:W-:-:S07]  /*0190*/  IMAD.U32 R5, RZ, RZ, UR5 ;  /* 0x00000005ff057e24 */ /* 0x000fce000f8e00ff */
.L_x_46:
[----:B01-3--:R-:W0:Y:S01]  /*01a0*/  LDC.64 R2, c[0x0][0x388] ;  /* 0x0000e200ff027b82 */ /* 0x00be220000000a00 */
[----:B------:R-:W1:Y:S01]  /*01b0*/  LDCU UR4, c[0x0][0x398] ;  /* 0x00007300ff0477ac */ /* 0x000e620008000800 */
[----:B------:R-:W-:Y:S01]  /*01c0*/  IMAD.MOV.U32 R8, RZ, RZ, RZ ;  /* 0x000000ffff087224 */ /* 0x000fe200078e00ff */
[----:B-1----:R-:W-:Y:S02]  /*01d0*/  UISETP.GE.U32.AND UP0, UPT, UR4, 0x10, UPT ;  /* 0x000000100400788c */ /* 0x002fe4000bf06070 */
[C---:B------:R-:W-:Y:S02]  /*01e0*/  IMAD R11, R0.reuse, UR4, RZ ;  /* 0x00000004000b7c24 */ /* 0x040fe4000f8e02ff */
[----:B0-----:R-:W-:-:S04]  /*01f0*/  IMAD.WIDE R2, R0, 0x4, R2 ;  /* 0x0000000400027825 */ /* 0x001fc800078e0202 */
[----:B------:R-:W-:-:S05]  /*0200*/  IMAD.IADD R0, R9, 0x1, R0 ;  /* 0x0000000109007824 */ /* 0x000fca00078e0200 */
[----:B------:R-:W-:Y:S01]  /*0210*/  ISETP.GE.AND P2, PT, R0, UR4, PT ;  /* 0x0000000400007c0c */ /* 0x000fe2000bf46270 */
[----:B------:R-:W-:-:S12]  /*0220*/  BRA.U !UP0, `(.L_x_32) ;  /* 0x0000000d08d47547 */ /* 0x000fd8000b800000 */
[----:B--2---:R-:W-:Y:S01]  /*0230*/  R2UR UR4, R16 ;  /* 0x00000000100472ca */ /* 0x004fe200000e0000 */
[----:B------:R-:W-:Y:S01]  /*0240*/  IMAD.WIDE R12, R11, 0x4, R4 ;  /* 0x000000040b0c7825 */ /* 0x000fe200078e0204 */
[----:B------:R-:W-:-:S13]  /*0250*/  R2UR UR5, R17 ;  /* 0x00000000110572ca */ /* 0x000fda00000e0000 */
[----:B------:R-:W2:Y:S02]  /*0260*/  LDG.E R8, desc[UR4][R12.64+-0x20] ;  /* 0xffffe0040c087981 */ /* 0x000ea4000c1e1900 */
[----:B--2---:R-:W-:-:S13]  /*0270*/  ISETP.NE.AND P3, PT, R8, RZ, PT ;  /* 0x000000ff0800720c */ /* 0x004fda0003f65270 */
[----:B------:R-:W-:Y:S02]  /*0280*/  @P3 R2UR UR4, R16 ;  /* 0x00000000100432ca */ /* 0x000fe400000e0000 */
[----:B------:R-:W-:-:S13]  /*0290*/  @P3 R2UR UR5, R17 ;  /* 0x00000000110532ca */ /* 0x000fda00000e0000 */
[----:B------:R-:W2:Y:S01]  /*02a0*/  @P3 LDG.E R8, desc[UR4][R2.64] ;  /* 0x0000000402083981 */ /* 0x000ea2000c1e1900 */
[----:B------:R-:W-:Y:S02]  /*02b0*/  R2UR UR8, R16 ;  /* 0x00000000100872ca */ /* 0x000fe400000e0000 */
[----:B------:R-:W-:Y:S01]  /*02c0*/  R2UR UR9, R17 ;  /* 0x00000000110972ca */ /* 0x000fe200000e0000 */
[----:B--2---:R-:W-:-:S05]  /*02d0*/  @P3 VIADD R15, R8, 0x1 ;  /* 0x00000001080f3836 */ /* 0x004fca0000000000 */
[----:B------:R0:W-:Y:S07]  /*02e0*/  @P3 STG.E desc[UR4][R2.64], R15 ;  /* 0x0000000f02003986 */ /* 0x0001ee000c101904 */
[----:B------:R-:W2:Y:S02]  /*02f0*/  LDG.E R8, desc[UR8][R12.64+-0x1c] ;  /* 0xffffe4080c087981 */ /* 0x000ea4000c1e1900 */
[----:B--2---:R-:W-:-:S13]  /*0300*/  ISETP.NE.AND P3, PT, R8, RZ, PT ;  /* 0x000000ff0800720c */ /* 0x004fda0003f65270 */
[----:B------:R-:W-:Y:S02]  /*0310*/  @P3 R2UR UR4, R16 ;  /* 0x00000000100432ca */ /* 0x000fe400000e0000 */
[----:B------:R-:W-:-:S13]  /*0320*/  @P3 R2UR UR5, R17 ;  /* 0x00000000110532ca */ /* 0x000fda00000e0000 */
[----:B------:R-:W2:Y:S02]  /*0330*/  @P3 LDG.E R19, desc[UR4][R2.64] ;  /* 0x0000000402133981 */ /* 0x000ea4000c1e1900 */
[----:B--2---:R-:W-:-:S05]  /*0340*/  @P3 VIADD R19, R19, 0x1 ;  /* 0x0000000113133836 */ /* 0x004fca0000000000 */
[----:B------:R1:W-:Y:S04]  /*0350*/  @P3 STG.E desc[UR4][R2.64], R19 ;  /* 0x0000001302003986 */ /* 0x0003e8000c101904 */
[----:B------:R-:W2:Y:S02]  /*0360*/  LDG.E R8, desc[UR8][R12.64+-0x18] ;  /* 0xffffe8080c087981 */ /* 0x000ea4000c1e1900 */
[----:B--2---:R-:W-:-:S13]  /*0370*/  ISETP.NE.AND P3, PT, R8, RZ, PT ;  /* 0x000000ff0800720c */ /* 0x004fda0003f65270 */
[----:B------:R-:W-:Y:S02]  /*0380*/  @P3 R2UR UR4, R16 ;  /* 0x00000000100432ca */ /* 0x000fe400000e0000 */
[----:B------:R-:W-:-:S13]  /*0390*/  @P3 R2UR UR5, R17 ;  /* 0x00000000110532ca */ /* 0x000fda00000e0000 */
[----:B0-----:R-:W2:Y:S02]  /*03a0*/  @P3 LDG.E R15, desc[UR4][R2.64] ;  /* 0x00000004020f3981 */ /* 0x001ea4000c1e1900 */
[----:B--2---:R-:W-:-:S05]  /*03b0*/  @P3 VIADD R15, R15, 0x1 ;  /* 0x000000010f0f3836 */ /* 0x004fca0000000000 */
[----:B------:R0:W-:Y:S04]  /*03c0*/  @P3 STG.E desc[UR4][R2.64], R15 ;  /* 0x0000000f02003986 */ /* 0x0001e8000c101904 */
[----:B------:R-:W2:Y:S02]  /*03d0*/  LDG.E R8, desc[UR8][R12.64+-0x14] ;  /* 0xffffec080c087981 */ /* 0x000ea4000c1e1900 */
[----:B--2---:R-:W-:-:S13]  /*03e0*/  ISETP.NE.AND P3, PT, R8, RZ, PT ;  /* 0x000000ff0800720c */ /* 0x004fda0003f65270 */
[----:B------:R-:W-:Y:S02]  /*03f0*/  @P3 R2UR UR4, R16 ;  /* 0x00000000100432ca */ /* 0x000fe400000e0000 */
[----:B------:R-:W-:-:S13]  /*0400*/  @P3 R2UR UR5, R17 ;  /* 0x00000000110532ca */ /* 0x000fda00000e0000 */
[----:B-1----:R-:W2:Y:S02]  /*0410*/  @P3 LDG.E R19, desc[UR4][R2.64] ;  /* 0x0000000402133981 */ /* 0x002ea4000c1e1900 */
        /* <DEDUP_REMOVED lines=83> */
[----:B-1----:R-:W2:Y:S01]  /*0950*/  @P3 LDG.E R19, desc[UR4][R2.64] ;  /* 0x0000000402133981 */ /* 0x002ea2000c1e1900 */
[----:B------:R-:W-:Y:S01]  /*0960*/  IADD3 R10, PT, PT, -R6, 0x10, RZ ;  /* 0x00000010060a7810 */ /* 0x000fe20007ffe1ff */
[----:B------:R-:W-:Y:S02]  /*0970*/  IMAD.MOV.U32 R8, RZ, RZ, R6 ;  /* 0x000000ffff087224 */ /* 0x000fe400078e0006 */
[----:B--2---:R-:W-:-:S05]  /*0980*/  @P3 VIADD R19, R19, 0x1 ;  /* 0x0000000113133836 */ /* 0x004fca0000000000 */
[----:B------:R0:W-:Y:S01]  /*0990*/  @P3 STG.E desc[UR4][R2.64], R19 ;  /* 0x0000001302003986 */ /* 0x0001e2000c101904 */
[----:B------:R-:W-:-:S13]  /*09a0*/  ISETP.NE.AND P3, PT, R10, RZ, PT ;  /* 0x000000ff0a00720c */ /* 0x000fda0003f65270 */
[----:B0-----:R-:W-:Y:S05]  /*09b0*/  @!P3 BRA `(.L_x_32) ;  /* 0x0000000400f0b947 */ /* 0x001fea0003800000 */
[----:B------:R-:W-:Y:S02]  /*09c0*/  IMAD.MOV.U32 R8, RZ, RZ, R10 ;  /* 0x000000ffff087224 */ /* 0x000fe400078e000a */
[----:B------:R-:W-:-:S07]  /*09d0*/  VIADD R15, R11, 0x10 ;  /* 0x000000100b0f7836 */ /* 0x000fce0000000000 */
.L_x_33:
[----:B------:R-:W-:Y:S01]  /*09e0*/  R2UR UR4, R16 ;  /* 0x00000000100472ca */ /* 0x000fe200000e0000 */
        /* <DEDUP_REMOVED lines=114> */
[----:B------:R-:W-:Y:S02]  /*1110*/  VIADD R8, R8, 0x10 ;  /* 0x0000001008087836 */ /* 0x000fe40000000000 */
[----:B------:R-:W-:Y:S02]  /*1120*/  VIADD R15, R15, 0x10 ;  /* 0x000000100f0f7836 */ /* 0x000fe40000000000 */
[----:B--2---:R-:W-:-:S05]  /*1130*/  @P3 VIADD R19, R19, 0x1 ;  /* 0x0000000113133836 */ /* 0x004fca0000000000 */
[----:B------:R0:W-:Y:S01]  /*1140*/  @P3 STG.E desc[UR4][R2.64], R19 ;  /* 0x0000001302003986 */ /* 0x0001e2000c101904 */
[----:B------:R-:W-:-:S13]  /*1150*/  ISETP.NE.AND P3, PT, R8, RZ, PT ;  /* 0x000000ff0800720c */ /* 0x000fda0003f65270 */
[----:B0-----:R-:W-:Y:S05]  /*1160*/  @P3 BRA `(.L_x_33) ;  /* 0xfffffff8001c3947 */ /* 0x001fea000383ffff */
[----:B------:R-:W-:-:S07]  /*1170*/  IMAD.MOV.U32 R8, RZ, RZ, R6 ;  /* 0x000000ffff087224 */ /* 0x000fce00078e0006 */
.L_x_32:
[----:B------:R-:W-:-:S13]  /*1180*/  ISETP.NE.AND P3, PT, R14, RZ, PT ;  /* 0x000000ff0e00720c */ /* 0x000fda0003f65270 */
[----:B------:R-:W-:Y:S05]  /*1190*/  @!P3 BRA `(.L_x_34) ;  /* 0x00000008006cb947 */ /* 0x000fea0003800000 */
[----:B------:R-:W-:Y:S05]  /*11a0*/  @!P0 BRA `(.L_x_35) ;  /* 0x00000004000c8947 */ /* 0x000fea0003800000 */
[----:B------:R-:W0:Y:S01]  /*11b0*/  LDC.64 R12, c[0x0][0x380] ;  /* 0x0000e000ff0c7b82 */ /* 0x000e220000000a00 */
[----:B--2---:R-:W-:Y:S01]  /*11c0*/  R2UR UR4, R16 ;  /* 0x00000000100472ca */ /* 0x004fe200000e0000 */
[----:B------:R-:W-:Y:S01]  /*11d0*/  IMAD.IADD R15, R11, 0x1, R8 ;  /* 0x000000010b0f7824 */ /* 0x000fe200078e0208 */
[----:B------:R-:W-:-:S03]  /*11e0*/  R2UR UR5, R17 ;  /* 0x00000000110572ca */ /* 0x000fc600000e0000 */
[----:B0-----:R-:W-:-:S10]  /*11f0*/  IMAD.WIDE R12, R15, 0x4, R12 ;  /* 0x000000040f0c7825 */ /* 0x001fd400078e020c */
        /* <DEDUP_REMOVED lines=51> */
[----:B------:R-:W2:Y:S01]  /*1530*/  LDG.E R10, desc[UR8][R12.64+0x1c] ;  /* 0x00001c080c0a7981 */ /* 0x000ea2000c1e1900 */
[----:B------:R-:W-:Y:S01]  /*1540*/  BSSY.RECONVERGENT B1, `(.L_x_36) ;  /* 0x0000008000017945 */ /* 0x000fe20003800200 */
[----:B--2---:R-:W-:-:S13]  /*1550*/  ISETP.NE.AND P3, PT, R10, RZ, PT ;  /* 0x000000ff0a00720c */ /* 0x004fda0003f65270 */
[----:B-1----:R-:W-:Y:S05]  /*1560*/  @!P3 BRA `(.L_x_37) ;  /* 0x000000000014b947 */ /* 0x002fea0003800000 */
[----:B------:R-:W-:Y:S02]  /*1570*/  R2UR UR4, R16 ;  /* 0x00000000100472ca */ /* 0x000fe400000e0000 */
[----:B------:R-:W-:-:S13]  /*1580*/  R2UR UR5, R17 ;  /* 0x00000000110572ca */ /* 0x000fda00000e0000 */
[----:B------:R-:W2:Y:S02]  /*1590*/  LDG.E R13, desc[UR4][R2.64] ;  /* 0x00000004020d7981 */ /* 0x000ea4000c1e1900 */
[----:B--2---:R-:W-:-:S05]  /*15a0*/  VIADD R13, R13, 0x1 ;  /* 0x000000010d0d7836 */ /* 0x004fca0000000000 */
[----:B------:R0:W-:Y:S02]  /*15b0*/  STG.E desc[UR4][R2.64], R13 ;  /* 0x0000000d02007986 */ /* 0x0001e4000c101904 */
.L_x_37:
[----:B------:R-:W-:Y:S05]  /*15c0*/  BSYNC.RECONVERGENT B1 ;  /* 0x0000000000017941 */ /* 0x000fea0003800200 */
.L_x_36:
[----:B------:R-:W-:-:S07]  /*15d0*/  VIADD R8, R8, 0x8 ;  /* 0x0000000808087836 */ /* 0x000fce0000000000 */
.L_x_35:
[----:B------:R-:W-:Y:S01]  /*15e0*/  ISETP.NE.AND P3, PT, R18, RZ, PT ;  /* 0x000000ff1200720c */ /* 0x000fe20003f65270 */
[----:B------:R-:W-:-:S12]  /*15f0*/  BSSY.RECONVERGENT B1, `(.L_x_34) ;  /* 0x0000055000017945 */ /* 0x000fd80003800200 */
[----:B------:R-:W-:Y:S05]  /*1600*/  @!P3 BRA `(.L_x_38) ;  /* 0x00000004004cb947 */ /* 0x000fea0003800000 */
[----:B------:R-:W-:Y:S05]  /*1610*/  @!P1 BRA `(.L_x_39) ;  /* 0x00000000009c9947 */ /* 0x000fea0003800000 */
[----:B0-----:R-:W0:Y:S01]  /*1620*/  LDC.64 R12, c[0x0][0x380] ;  /* 0x0000e000ff0c7b82 */ /* 0x001e220000000a00 */
        /* <DEDUP_REMOVED lines=36> */
.L_x_41:
[----:B------:R-:W-:Y:S05]  /*1870*/  BSYNC.RECONVERGENT B2 ;  /* 0x0000000000027941 */ /* 0x000fea0003800200 */
.L_x_40:
[----:B------:R-:W-:-:S07]  /*1880*/  VIADD R8, R8, 0x4 ;  /* 0x0000000408087836 */ /* 0x000fce0000000000 */
.L_x_39:
[----:B------:R-:W-:-:S13]  /*1890*/  ISETP.NE.AND P3, PT, R7, RZ, PT ;  /* 0x000000ff0700720c */ /* 0x000fda0003f65270 */
[----:B------:R-:W-:Y:S05]  /*18a0*/  @!P3 BRA `(.L_x_38) ;  /* 0x0000000000a4b947 */ /* 0x000fea0003800000 */
[----:B0-----:R-:W0:Y:S01]  /*18b0*/  LDC.64 R12, c[0x0][0x380] ;  /* 0x0000e000ff0c7b82 */ /* 0x001e220000000a00 */
[----:B--2---:R-:W-:Y:S01]  /*18c0*/  R2UR UR4, R16 ;  /* 0x00000000100472ca */ /* 0x004fe200000e0000 */
[----:B------:R-:W-:Y:S01]  /*18d0*/  IMAD.IADD R11, R11, 0x1, R8 ;  /* 0x000000010b0b7824 */ /* 0x000fe200078e0208 */
[----:B------:R-:W-:-:S03]  /*18e0*/  R2UR UR5, R17 ;  /* 0x00000000110572ca */ /* 0x000fc600000e0000 */
[----:B0-----:R-:W-:-:S10]  /*18f0*/  IMAD.WIDE R10, R11, 0x4, R12 ;  /* 0x000000040b0a7825 */ /* 0x001fd400078e020c */
[----:B------:R-:W2:Y:S01]  /*1900*/  LDG.E R8, desc[UR4][R10.64] ;  /* 0x000000040a087981 */ /* 0x000ea2000c1e1900 */
[----:B------:R-:W-:Y:S01]  /*1910*/  BSSY.RECONVERGENT B2, `(.L_x_42) ;  /* 0x0000009000027945 */ /* 0x000fe20003800200 */
[----:B------:R-:W-:Y:S02]  /*1920*/  ISETP.NE.AND P4, PT, R7, 0x1, PT ;  /* 0x000000010700780c */ /* 0x000fe40003f85270 */
[----:B--2---:R-:W-:-:S13]  /*1930*/  ISETP.NE.AND P3, PT, R8, RZ, PT ;  /* 0x000000ff0800720c */ /* 0x004fda0003f65270 */
[----:B------:R-:W-:Y:S05]  /*1940*/  @!P3 BRA `(.L_x_43) ;  /* 0x000000000014b947 */ /* 0x000fea0003800000 */
[----:B------:R-:W-:Y:S02]  /*1950*/  R2UR UR4, R16 ;  /* 0x00000000100472ca */ /* 0x000fe400000e0000 */
[----:B------:R-:W-:-:S13]  /*1960*/  R2UR UR5, R17 ;  /* 0x00000000110572ca */ /* 0x000fda00000e0000 */
[----:B------:R-:W2:Y:S02]  /*1970*/  LDG.E R13, desc[UR4][R2.64] ;  /* 0x00000004020d7981 */ /* 0x000ea4000c1e1900 */
[----:B--2---:R-:W-:-:S05]  /*1980*/  VIADD R13, R13, 0x1 ;  /* 0x000000010d0d7836 */ /* 0x004fca0000000000 */
[----:B------:R0:W-:Y:S02]  /*1990*/  STG.E desc[UR4][R2.64], R13 ;  /* 0x0000000d02007986 */ /* 0x0001e4000c101904 */
.L_x_43:
[----:B------:R-:W-:Y:S05]  /*19a0*/  BSYNC.RECONVERGENT B2 ;  /* 0x0000000000027941 */ /* 0x000fea0003800200 */
.L_x_42:
[----:B------:R-:W-:Y:S05]  /*19b0*/  @!P4 BRA `(.L_x_38) ;  /* 0x000000000060c947 */ /* 0x000fea0003800000 */
[----:B------:R-:W-:Y:S02]  /*19c0*/  R2UR UR4, R16 ;  /* 0x00000000100472ca */ /* 0x000fe400000e0000 */
[----:B------:R-:W-:-:S13]  /*19d0*/  R2UR UR5, R17 ;  /* 0x00000000110572ca */ /* 0x000fda00000e0000 */
[----:B------:R-:W2:Y:S01]  /*19e0*/  LDG.E R8, desc[UR4][R10.64+0x4] ;  /* 0x000004040a087981 */ /* 0x000ea2000c1e1900 */
[----:B------:R-:W-:Y:S01]  /*19f0*/  BSSY.RECONVERGENT B2, `(.L_x_44) ;  /* 0x0000009000027945 */ /* 0x000fe20003800200 */
[----:B------:R-:W-:Y:S02]  /*1a00*/  ISETP.NE.AND P4, PT, R7, 0x2, PT ;  /* 0x000000020700780c */ /* 0x000fe40003f85270 */
[----:B--2---:R-:W-:-:S13]  /*1a10*/  ISETP.NE.AND P3, PT, R8, RZ, PT ;  /* 0x000000ff0800720c */ /* 0x004fda0003f65270 */
[----:B------:R-:W-:Y:S05]  /*1a20*/  @!P3 BRA `(.L_x_45) ;  /* 0x000000000014b947 */ /* 0x000fea0003800000 */
[----:B------:R-:W-:Y:S02]  /*1a30*/  R2UR UR4, R16 ;  /* 0x00000000100472ca */ /* 0x000fe400000e0000 */
[----:B------:R-:W-:-:S13]  /*1a40*/  R2UR UR5, R17 ;  /* 0x00000000110572ca */ /* 0x000fda00000e0000 */
[----:B0-----:R-:W2:Y:S02]  /*1a50*/  LDG.E R13, desc[UR4][R2.64] ;  /* 0x00000004020d7981 */ /* 0x001ea4000c1e1900 */
[----:B--2---:R-:W-:-:S05]  /*1a60*/  VIADD R13, R13, 0x1 ;  /* 0x000000010d0d7836 */ /* 0x004fca0000000000 */
[----:B------:R1:W-:Y:S02]  /*1a70*/  STG.E desc[UR4][R2.64], R13 ;  /* 0x0000000d02007986 */ /* 0x0003e4000c101904 */
.L_x_45:
[----:B------:R-:W-:Y:S05]  /*1a80*/  BSYNC.RECONVERGENT B2 ;  /* 0x0000000000027941 */ /* 0x000fea0003800200 */
.L_x_44:
[----:B------:R-:W-:Y:S05]  /*1a90*/  @!P4 BRA `(.L_x_38) ;  /* 0x000000000028c947 */ /* 0x000fea0003800000 */
[----:B------:R-:W-:Y:S02]  /*1aa0*/  R2UR UR4, R16 ;  /* 0x00000000100472ca */ /* 0x000fe400000e0000 */
[----:B------:R-:W-:-:S13]  /*1ab0*/  R2UR UR5, R17 ;  /* 0x00000000110572ca */ /* 0x000fda00000e0000 */
[----:B------:R-:W2:Y:S02]  /*1ac0*/  LDG.E R10, desc[UR4][R10.64+0x8] ;  /* 0x000008040a0a7981 */ /* 0x000ea4000c1e1900 */
[----:B--2---:R-:W-:-:S13]  /*1ad0*/  ISETP.NE.AND P3, PT, R10, RZ, PT ;  /* 0x000000ff0a00720c */ /* 0x004fda0003f65270 */
[----:B------:R-:W-:Y:S05]  /*1ae0*/  @!P3 BRA `(.L_x_38) ;  /* 0x000000000014b947 */ /* 0x000fea0003800000 */
[----:B------:R-:W-:Y:S02]  /*1af0*/  R2UR UR4, R16 ;  /* 0x00000000100472ca */ /* 0x000fe400000e0000 */
[----:B------:R-:W-:-:S13]  /*1b00*/  R2UR UR5, R17 ;  /* 0x00000000110572ca */ /* 0x000fda00000e0000 */
[----:B------:R-:W2:Y:S02]  /*1b10*/  LDG.E R11, desc[UR4][R2.64] ;  /* 0x00000004020b7981 */ /* 0x000ea4000c1e1900 */
[----:B--2---:R-:W-:-:S05]  /*1b20*/  VIADD R11, R11, 0x1 ;  /* 0x000000010b0b7836 */ /* 0x004fca0000000000 */
[----:B------:R3:W-:Y:S02]  /*1b30*/  STG.E desc[UR4][R2.64], R11 ;  /* 0x0000000b02007986 */ /* 0x0007e4000c101904 */
.L_x_38:
[----:B------:R-:W-:Y:S05]  /*1b40*/  BSYNC.RECONVERGENT B1 ;  /* 0x0000000000017941 */ /* 0x000fea0003800200 */
.L_x_34:
[----:B------:R-:W-:Y:S05]  /*1b50*/  @!P2 BRA `(.L_x_46) ;  /* 0xffffffe40090a947 */ /* 0x000fea000383ffff */
.L_x_31:
[----:B------:R-:W-:Y:S05]  /*1b60*/  BSYNC.RECONVERGENT B0 ;  /* 0x0000000000007941 */ /* 0x000fea0003800200 */
.L_x_30:
[----:B------:R-:W-:Y:S06]  /*1b70*/  BAR.SYNC.DEFER_BLOCKING 0x0 ;  /* 0x0000000000007b1d */ /* 0x000fec0000010000 */
[----:B------:R-:W-:Y:S05]  /*1b80*/  EXIT ;  /* 0x000000000000794d */ /* 0x000fea0003800000 */
.L_x_47:
        /* <DEDUP_REMOVED lines=15> */
.L_x_58:


//--------------------- .text._Z14GraphGeneratorPiS_S_S_i --------------------------
	.section	.text._Z14GraphGeneratorPiS_S_S_i,"ax",@progbits
	.align	128
        .global         _Z14GraphGeneratorPiS_S_S_i
        .type           _Z14GraphGeneratorPiS_S_S_i,@function
        .size           _Z14GraphGeneratorPiS_S_S_i,(.L_x_59 - _Z14GraphGeneratorPiS_S_S_i)
        .other          _Z14GraphGeneratorPiS_S_S_i,@"STO_CUDA_ENTRY STV_DEFAULT"
_Z14GraphGeneratorPiS_S_S_i:
.text._Z14GraphGeneratorPiS_S_S_i:
[----:B------:R-:W-:Y:S01]  /*0000*/  LDC R1, c[0x0][0x37c] ;  /* 0x0000df00ff017b82 */ /* 0x000fe20000000800 */
[----:B------:R-:W0:Y:S07]  /*0010*/  S2R R0, SR_TID.X ;  /* 0x0000000000007919 */ /* 0x000e2e0000002100 */
[----:B------:R-:W1:Y:S01]  /*0020*/  LDC R5, c[0x0][0x3a0] ;  /* 0x0000e800ff057b82 */ /* 0x000e620000000800 */
[----:B------:R-:W0:Y:S01]  /*0030*/  LDCU UR4, c[0x0][0x360] ;  /* 0x00006c00ff0477ac */ /* 0x000e220008000800 */
[----:B------:R-:W0:Y:S01]  /*0040*/  S2R R3, SR_CTAID.X ;  /* 0x0000000000037919 */ /* 0x000e220000002500 */
[----:B-1----:R-:W-:Y:S01]  /*0050*/  ISETP.GE.AND P0, PT, R5, 0x1, PT ;  /* 0x000000010500780c */ /* 0x002fe20003f06270 */
[----:B0-----:R-:W-:-:S05]  /*0060*/  IMAD R0, R3, UR4, R0 ;  /* 0x0000000403007c24 */ /* 0x001fca000f8e0200 */
[----:B------:R-:W-:-:S13]  /*0070*/  ISETP.GE.OR P0, PT, R0, R5, !P0 ;  /* 0x000000050000720c */ /* 0x000fda0004706670 */
[----:B------:R-:W-:Y:S05]  /*0080*/  @P0 EXIT ;  /* 0x000000000000094d */ /* 0x000fea0003800000 */
[----:B------:R-:W0:Y:S01]  /*0090*/  LDCU UR5, c[0x0][0x370] ;  /* 0x00006e00ff0577ac */ /* 0x000e220008000800 */
[C---:B------:R-:W-:Y:S02]  /*00a0*/  LOP3.LUT R14, R5.reuse, 0x7, RZ, 0xc0, !PT ;  /* 0x00000007050e7812 */ /* 0x040fe400078ec0ff */
[----:B------:R-:W-:Y:S01]  /*00b0*/  LOP3.LUT R15, R5, 0x3, RZ, 0xc0, !PT ;  /* 0x00000003050f7812 */ /* 0x000fe200078ec0ff */
[----:B------:R-:W1:Y:S02]  /*00c0*/  LDCU.64 UR6, c[0x0][0x358] ;  /* 0x00006b00ff0677ac */ /* 0x000e640008000a00 */
[----:B------:R-:W-:Y:S01]  /*00d0*/  VIADD R2, R14, 0xffffffff ;  /* 0xffffffff0e027836 */ /* 0x000fe20000000000 */
[----:B------:R-:W2:Y:S04]  /*00e0*/  LDCU UR8, c[0x0][0x3a0] ;  /* 0x00007400ff0877ac */ /* 0x000ea80008000800 */
[----:B------:R-:W-:-:S02]  /*00f0*/  ISETP.GE.U32.AND P1, PT, R2, 0x3, PT ;  /* 0x000000030200780c */ /* 0x000fc40003f26070 */
[----:B------:R-:W-:Y:S01]  /*0100*/  LOP3.LUT R2, R5, 0x7ffffff8, RZ, 0xc0, !PT ;  /* 0x7ffffff805027812 */ /* 0x000fe200078ec0ff */
[----:B0-----:R-:W-:-:S12]  /*0110*/  UIMAD UR4, UR4, UR5, URZ ;  /* 0x00000005040472a4 */ /* 0x001fd8000f8e02ff */
.L_x_53:
[----:B0-----:R-:W0:Y:S01]  /*0120*/  LDC.64 R4, c[0x0][0x390] ;  /* 0x0000e400ff047b82 */ /* 0x001e220000000a00 */
[----:B---3--:R-:W3:Y:S01]  /*0130*/  LDCU UR5, c[0x0][0x3a0] ;  /* 0x00007400ff0577ac */ /* 0x008ee20008000800 */
[----:B0-----:R-:W-:-:S05]  /*0140*/  IMAD.WIDE R4, R0, 0x4, R4 ;  /* 0x0000000400047825 */ /* 0x001fca00078e0204 */
[----:B-1---5:R0:W5:Y:S01]  /*0150*/  LDG.E R3, desc[UR6][R4.64] ;  /* 0x0000000604037981 */ /* 0x022162000c1e1900 */
[----:B---3--:R-:W-:Y:S01]  /*0160*/  MOV R10, UR5 ;  /* 0x00000005000a7c02 */ /* 0x008fe20008000f00 */
[----:B----4-:R-:W-:Y:S02]  /*0170*/  IMAD.MOV.U32 R9, RZ, RZ, R0 ;  /* 0x000000ffff097224 */ /* 0x010fe400078e0000 */
[----:B------:R-:W-:Y:S02]  /*0180*/  HFMA2 R6, -RZ, RZ, 0, 0 ;  /* 0x00000000ff067431 */ /* 0x000fe400000001ff */
[----:B------:R-:W-:Y:S01]  /*0190*/  VIADD R0, R0, UR4 ;  /* 0x0000000400007c36 */ /* 0x000fe20008000000 */
[----:B------:R-:W-:Y:S01]  /*01a0*/  ISETP.GE.U32.AND P2, PT, R10, 0x8, PT ;  /* 0x000000080a00780c */ /* 0x000fe20003f46070 */
[----:B------:R-:W-:-:S03]  /*01b0*/  IMAD.MOV.U32 R8, RZ, RZ, RZ ;  /* 0x000000ffff087224 */ /* 0x000fc600078e00ff */
[----:B------:R-:W-:-:S09]  /*01c0*/  ISETP.GE.AND P0, PT, R0, R10, PT ;  /* 0x0000000a0000720c */ /* 0x000fd20003f06270 */
[----:B0-----:R-:W-:Y:S05]  /*01d0*/  @!P2 BRA `(.L_x_48) ;  /* 0x000000040024a947 */ /* 0x001fea0003800000 */
[----:B------:R-:W0:Y:S01]  /*01e0*/  LDC.64 R4, c[0x0][0x380] ;  /* 0x0000e000ff047b82 */ /* 0x000e220000000a00 */
[----:B------:R-:W-:Y:S01]  /*01f0*/  MOV R11, RZ ;  /* 0x000000ff000b7202 */ /* 0x000fe20000000f00 */
[----:B------:R-:W-:-:S07]  /*0200*/  IMAD.MOV.U32 R8, RZ, RZ, RZ ;  /* 0x000000ffff087224 */ /* 0x000fce00078e00ff */
.L_x_49:
[----:B--2---:R-:W-:-:S05]  /*0210*/  MOV R10, UR8 ;  /* 0x00000008000a7c02 */ /* 0x004fca0008000f00 */
[----:B------:R-:W-:-:S04]  /*0220*/  IMAD R7, R9, R10, R11 ;  /* 0x0000000a09077224 */ /* 0x000fc800078e020b */
[----:B0-----:R-:W-:-:S05]  /*0230*/  IMAD.WIDE R6, R7, 0x4, R4 ;  /* 0x0000000407067825 */ /* 0x001fca00078e0204 */
[----:B---3--:R-:W2:Y:S02]  /*0240*/  LDG.E R12, desc[UR6][R6.64] ;  /* 0x00000006060c7981 */ /* 0x008ea4000c1e1900 */
[----:B--2---:R-:W-:-:S13]  /*0250*/  ISETP.NE.AND P2, PT, R12, RZ, PT ;  /* 0x000000ff0c00720c */ /* 0x004fda0003f45270 */
[----:B------:R-:W0:Y:S01]  /*0260*/  @P2 LDC.64 R12, c[0x0][0x398] ;  /* 0x0000e600ff0c2b82 */ /* 0x000e220000000a00 */
[----:B-----5:R-:W-:-:S04]  /*0270*/  @P2 IMAD.IADD R17, R3, 0x1, R8 ;  /* 0x0000000103112824 */ /* 0x020fc800078e0208 */
[----:B0-----:R-:W-:-:S05]  /*0280*/  @P2 IMAD.WIDE R12, R17, 0x4, R12 ;  /* 0x00000004110c2825 */ /* 0x001fca00078e020c */
[----:B------:R0:W-:Y:S04]  /*0290*/  @P2 STG.E desc[UR6][R12.64], R11 ;  /* 0x0000000b0c002986 */ /* 0x0001e8000c101906 */
[----:B------:R-:W2:Y:S01]  /*02a0*/  LDG.E R16, desc[UR6][R6.64+0x4] ;  /* 0x0000040606107981 */ /* 0x000ea2000c1e1900 */
[----:B------:R-:W-:Y:S02]  /*02b0*/  @P2 IADD3 R8, PT, PT, R8, 0x1, RZ ;  /* 0x0000000108082810 */ /* 0x000fe40007ffe0ff */
[----:B--2---:R-:W-:-:S13]  /*02c0*/  ISETP.NE.AND P3, PT, R16, RZ, PT ;  /* 0x000000ff1000720c */ /* 0x004fda0003f65270 */
[----:B------:R-:W1:Y:S01]  /*02d0*/  @P3 LDC.64 R16, c[0x0][0x398] ;  /* 0x0000e600ff103b82 */ /* 0x000e620000000a00 */
[----:B------:R-:W-:Y:S01]  /*02e0*/  @P3 IMAD.IADD R21, R3, 0x1, R8 ;  /* 0x0000000103153824 */ /* 0x000fe200078e0208 */
[----:B------:R-:W-:-:S03]  /*02f0*/  @P3 IADD3 R19, PT, PT, R11, 0x1, RZ ;  /* 0x000000010b133810 */ /* 0x000fc60007ffe0ff */
[----:B-1----:R-:W-:-:S05]  /*0300*/  @P3 IMAD.WIDE R16, R21, 0x4, R16 ;  /* 0x0000000415103825 */ /* 0x002fca00078e0210 */
[----:B------:R1:W-:Y:S04]  /*0310*/  @P3 STG.E desc[UR6][R16.64], R19 ;  /* 0x0000001310003986 */ /* 0x0003e8000c101906 */
[----:B------:R-:W2:Y:S01]  /*0320*/  LDG.E R18, desc[UR6][R6.64+0x8] ;  /* 0x0000080606127981 */ /* 0x000ea2000c1e1900 */
[----:B------:R-:W-:Y:S01]  /*0330*/  @P3 VIADD R8, R8, 0x1 ;  /* 0x0000000108083836 */ /* 0x000fe20000000000 */
[----:B--2---:R-:W-:-:S13]  /*0340*/  ISETP.NE.AND P2, PT, R18, RZ, PT ;  /* 0x000000ff1200720c */ /* 0x004fda0003f45270 */
[----:B0-----:R-:W0:Y:S01]  /*0350*/  @P2 LDC.64 R12, c[0x0][0x398] ;  /* 0x0000e600ff0c2b82 */ /* 0x001e220000000a00 */
[----:B------:R-:W-:Y:S01]  /*0360*/  @P2 IADD3 R23, PT, PT, R3, R8, RZ ;  /* 0x0000000803172210 */ /* 0x000fe20007ffe0ff */
[----:B------:R-:W-:-:S04]  /*0370*/  @P2 VIADD R21, R11, 0x2 ;  /* 0x000000020b152836 */ /* 0x000fc80000000000 */
[----:B0-----:R-:W-:-:S05]  /*0380*/  @P2 IMAD.WIDE R12, R23, 0x4, R12 ;  /* 0x00000004170c2825 */ /* 0x001fca00078e020c */
[----:B------:R0:W-:Y:S04]  /*0390*/  @P2 STG.E desc[UR6][R12.64], R21 ;  /* 0x000000150c002986 */ /* 0x0001e8000c101906 */
[----:B------:R-:W2:Y:S01]  /*03a0*/  LDG.E R18, desc[UR6][R6.64+0xc] ;  /* 0x00000c0606127981 */ /* 0x000ea2000c1e1900 */
[----:B------:R-:W-:Y:S02]  /*03b0*/  @P2 IADD3 R8, PT, PT, R8, 0x1, RZ ;  /* 0x0000000108082810 */ /* 0x000fe40007ffe0ff */
[----:B--2---:R-:W-:-:S13]  /*03c0*/  ISETP.NE.AND P3, PT, R18, RZ, PT ;  /* 0x000000ff1200720c */ /* 0x004fda0003f65270 */
[----:B-1----:R-:W1:Y:S01]  /*03d0*/  @P3 LDC.64 R16, c[0x0][0x398] ;  /* 0x0000e600ff103b82 */ /* 0x002e620000000a00 */
        /* <DEDUP_REMOVED lines=31> */
[----:B-1----:R-:W0:Y:S01]  /*05d0*/  @P3 LDC.64 R16, c[0x0][0x398] ;  /* 0x0000e600ff103b82 */ /* 0x002e220000000a00 */
[----:B------:R-:W-:Y:S01]  /*05e0*/  @P3 IMAD.IADD R23, R3, 0x1, R8 ;  /* 0x0000000103173824 */ /* 0x000fe200078e0208 */
[C---:B------:R-:W-:Y:S01]  /*05f0*/  @P3 IADD3 R19, PT, PT, R11.reuse, 0x7, RZ ;  /* 0x000000070b133810 */ /* 0x040fe20007ffe0ff */
[----:B------:R-:W-:Y:S01]  /*0600*/  VIADD R11, R11, 0x8 ;  /* 0x000000080b0b7836 */ /* 0x000fe20000000000 */
[----:B------:R-:W-:-:S04]  /*0610*/  @P3 IADD3 R8, PT, PT, R8, 0x1, RZ ;  /* 0x0000000108083810 */ /* 0x000fc80007ffe0ff */
[----:B------:R-:W-:Y:S01]  /*0620*/  ISETP.NE.AND P2, PT, R11, R2, PT ;  /* 0x000000020b00720c */ /* 0x000fe20003f45270 */
[----:B0-----:R-:W-:-:S05]  /*0630*/  @P3 IMAD.WIDE R16, R23, 0x4, R16 ;  /* 0x0000000417103825 */ /* 0x001fca00078e0210 */
[----:B------:R3:W-:Y:S07]  /*0640*/  @P3 STG.E desc[UR6][R16.64], R19 ;  /* 0x0000001310003986 */ /* 0x0007ee000c101906 */
[----:B------:R-:W-:Y:S05]  /*0650*/  @P2 BRA `(.L_x_49) ;  /* 0xfffffff800ec2947 */ /* 0x000fea000383ffff */
[----:B------:R-:W-:-:S07]  /*0660*/  IMAD.MOV.U32 R6, RZ, RZ, R2 ;  /* 0x000000ffff067224 */ /* 0x000fce00078e0002 */
.L_x_48:
[----:B------:R-:W-:-:S13]  /*0670*/  ISETP.NE.AND P2, PT, R14, RZ, PT ;  /* 0x000000ff0e00720c */ /* 0x000fda0003f45270 */
[----:B------:R-:W-:Y:S05]  /*0680*/  @!P2 BRA `(.L_x_50) ;  /* 0x000000040018a947 */ /* 0x000fea0003800000 */
[----:B------:R-:W-:Y:S01]  /*0690*/  ISETP.NE.AND P2, PT, R15, RZ, PT ;  /* 0x000000ff0f00720c */ /* 0x000fe20003f45270 */
[----:B------:R-:W-:-:S12]  /*06a0*/  @!P1 BRA `(.L_x_51) ;  /* 0x00000000008c9947 */ /* 0x000fd80003800000 */
[----:B------:R-:W0:Y:S01]  /*06b0*/  LDC.64 R4, c[0x0][0x380] ;  /* 0x0000e000ff047b82 */ /* 0x000e220000000a00 */
[----:B------:R-:W-:-:S04]  /*06c0*/  IMAD R7, R9, R10, R6 ;  /* 0x0000000a09077224 */ /* 0x000fc800078e0206 */
[----:B0-----:R-:W-:-:S05]  /*06d0*/  IMAD.WIDE R4, R7, 0x4, R4 ;  /* 0x0000000407047825 */ /* 0x001fca00078e0204 */
[----:B------:R-:W4:Y:S02]  /*06e0*/  LDG.E R7, desc[UR6][R4.64] ;  /* 0x0000000604077981 */ /* 0x000f24000c1e1900 */
[----:B----4-:R-:W-:-:S13]  /*06f0*/  ISETP.NE.AND P4, PT, R7, RZ, PT ;  /* 0x000000ff0700720c */ /* 0x010fda0003f85270 */
[----:B---3--:R-:W0:Y:S01]  /*0700*/  @P4 LDC.64 R12, c[0x0][0x398] ;  /* 0x0000e600ff0c4b82 */ /* 0x008e220000000a00 */
[----:B-----5:R-:W-:-:S05]  /*0710*/  @P4 IADD3 R7, PT, PT, R3, R8, RZ ;  /* 0x0000000803074210 */ /* 0x020fca0007ffe0ff */
[----:B0-----:R-:W-:-:S05]  /*0720*/  @P4 IMAD.WIDE R12, R7, 0x4, R12 ;  /* 0x00000004070c4825 */ /* 0x001fca00078e020c */
[----:B------:R0:W-:Y:S04]  /*0730*/  @P4 STG.E desc[UR6][R12.64], R6 ;  /* 0x000000060c004986 */ /* 0x0001e8000c101906 */
[----:B------:R-:W3:Y:S01]  /*0740*/  LDG.E R7, desc[UR6][R4.64+0x4] ;  /* 0x0000040604077981 */ /* 0x000ee2000c1e1900 */
[----:B------:R-:W-:Y:S01]  /*0750*/  @P4 VIADD R8, R8, 0x1 ;  /* 0x0000000108084836 */ /* 0x000fe20000000000 */
[----:B---3--:R-:W-:-:S13]  /*0760*/  ISETP.NE.AND P3, PT, R7, RZ, PT ;  /* 0x000000ff0700720c */ /* 0x008fda0003f65270 */
[----:B------:R-:W1:Y:S01]  /*0770*/  @P3 LDC.64 R16, c[0x0][0x398] ;  /* 0x0000e600ff103b82 */ /* 0x000e620000000a00 */
[----:B------:R-:W-:Y:S01]  /*0780*/  @P3 IADD3 R11, PT, PT, R3, R8, RZ ;  /* 0x00000008030b3210 */ /* 0x000fe20007ffe0ff */
[----:B------:R-:W-:-:S04]  /*0790*/  @P3 VIADD R7, R6, 0x1 ;  /* 0x0000000106073836 */ /* 0x000fc80000000000 */
[----:B-1----:R-:W-:-:S05]  /*07a0*/  @P3 IMAD.WIDE R16, R11, 0x4, R16 ;  /* 0x000000040b103825 */ /* 0x002fca00078e0210 */
[----:B------:R1:W-:Y:S04]  /*07b0*/  @P3 STG.E desc[UR6][R16.64], R7 ;  /* 0x0000000710003986 */ /* 0x0003e8000c101906 */
[----:B------:R-:W3:Y:S01]  /*07c0*/  LDG.E R11, desc[UR6][R4.64+0x8] ;  /* 0x00000806040b7981 */ /* 0x000ee2000c1e1900 */
[----:B------:R-:W-:Y:S02]  /*07d0*/  @P3 IADD3 R8, PT, PT, R8, 0x1, RZ ;  /* 0x0000000108083810 */ /* 0x000fe40007ffe0ff */
[----:B---3--:R-:W-:-:S13]  /*07e0*/  ISETP.NE.AND P4, PT, R11, RZ, PT ;  /* 0x000000ff0b00720c */ /* 0x008fda0003f85270 */
[----:B0-----:R-:W0:Y:S01]  /*07f0*/  @P4 LDC.64 R12, c[0x0][0x398] ;  /* 0x0000e600ff0c4b82 */ /* 0x001e220000000a00 */
[----:B------:R-:W-:Y:S01]  /*0800*/  @P4 IMAD.IADD R19, R3, 0x1, R8 ;  /* 0x0000000103134824 */ /* 0x000fe200078e0208 */
[----:B------:R-:W-:-:S03]  /*0810*/  @P4 IADD3 R11, PT, PT, R6, 0x2, RZ ;  /* 0x00000002060b4810 */ /* 0x000fc60007ffe0ff */
[----:B0-----:R-:W-:-:S05]  /*0820*/  @P4 IMAD.WIDE R12, R19, 0x4, R12 ;  /* 0x00000004130c4825 */ /* 0x001fca00078e020c */
[----:B------:R0:W-:Y:S04]  /*0830*/  @P4 STG.E desc[UR6][R12.64], R11 ;  /* 0x0000000b0c004986 */ /* 0x0001e8000c101906 */
[----:B------:R-:W3:Y:S01]  /*0840*/  LDG.E R18, desc[UR6][R4.64+0xc] ;  /* 0x00000c0604127981 */ /* 0x000ee2000c1e1900 */
[----:B------:R-:W-:Y:S01]  /*0850*/  @P4 VIADD R8, R8, 0x1 ;  /* 0x0000000108084836 */ /* 0x000fe20000000000 */
[----:B---3--:R-:W-:-:S13]  /*0860*/  ISETP.NE.AND P3, PT, R18, RZ, PT ;  /* 0x000000ff1200720c */ /* 0x008fda0003f65270 */
[----:B-1----:R-:W1:Y:S01]  /*0870*/  @P3 LDC.64 R16, c[0x0][0x398] ;  /* 0x0000e600ff103b82 */ /* 0x002e620000000a00 */
[----:B------:R-:W-:Y:S01]  /*0880*/  @P3 IADD3 R19, PT, PT, R3, R8, RZ ;  /* 0x0000000803133210 */ /* 0x000fe20007ffe0ff */
[----:B------:R-:W-:Y:S01]  /*0890*/  @P3 VIADD R7, R6, 0x3 ;  /* 0x0000000306073836 */ /* 0x000fe20000000000 */
[----:B------:R-:W-:Y:S01]  /*08a0*/  @P3 IADD3 R8, PT, PT, R8, 0x1, RZ ;  /* 0x0000000108083810 */ /* 0x000fe20007ffe0ff */
[----:B------:R-:W-:Y:S02]  /*08b0*/  VIADD R6, R6, 0x4 ;  /* 0x0000000406067836 */ /* 0x000fe40000000000 */
[----:B-1----:R-:W-:-:S05]  /*08c0*/  @P3 IMAD.WIDE R16, R19, 0x4, R16 ;  /* 0x0000000413103825 */ /* 0x002fca00078e0210 */
[----:B------:R0:W-:Y:S02]  /*08d0*/  @P3 STG.E desc[UR6][R16.64], R7 ;  /* 0x0000000710003986 */ /* 0x0001e4000c101906 */
.L_x_51:
[----:B------:R-:W-:Y:S05]  /*08e0*/  @!P2 BRA `(.L_x_50) ;  /* 0x000000000080a947 */ /* 0x000fea0003800000 */
[----:B------:R-:W-:Y:S02]  /*08f0*/  ISETP.NE.AND P3, PT, R15, 0x1, PT ;  /* 0x000000010f00780c */ /* 0x000fe40003f65270 */
[----:B------:R-:W-:-:S11]  /*0900*/  LOP3.LUT P2, RZ, R10, 0x1, RZ, 0xc0, !PT ;  /* 0x000000010aff7812 */ /* 0x000fd6000784c0ff */
[----:B------:R-:W-:Y:S05]  /*0910*/  @!P3 BRA `(.L_x_52) ;  /* 0x00000000004cb947 */ /* 0x000fea0003800000 */
[----:B------:R-:W1:Y:S01]  /*0920*/  LDC.64 R4, c[0x0][0x380] ;  /* 0x0000e000ff047b82 */ /* 0x000e620000000a00 */
[----:B0-----:R-:W-:-:S04]  /*0930*/  IMAD R7, R9, R10, R6 ;  /* 0x0000000a09077224 */ /* 0x001fc800078e0206 */
[----:B-1----:R-:W-:-:S05]  /*0940*/  IMAD.WIDE R4, R7, 0x4, R4 ;  /* 0x0000000407047825 */ /* 0x002fca00078e0204 */
        /* <DEDUP_REMOVED lines=11> */
[----:B------:R-:W-:Y:S01]  /*0a00*/  @P4 VIADD R7, R6, 0x1 ;  /* 0x0000000106074836 */ /* 0x000fe20000000000 */
[----:B------:R-:W-:Y:S01]  /*0a10*/  @P4 IADD3 R8, PT, PT, R8, 0x1, RZ ;  /* 0x0000000108084810 */ /* 0x000fe20007ffe0ff */
[----:B0-----:R-:W-:Y:S02]  /*0a20*/  VIADD R6, R6, 0x2 ;  /* 0x0000000206067836 */ /* 0x001fe40000000000 */
[----:B-1----:R-:W-:-:S05]  /*0a30*/  @P4 IMAD.WIDE R16, R11, 0x4, R16 ;  /* 0x000000040b104825 */ /* 0x002fca00078e0210 */
[----:B------:R1:W-:Y:S02]  /*0a40*/  @P4 STG.E desc[UR6][R16.64], R7 ;  /* 0x0000000710004986 */ /* 0x0003e4000c101906 */
.L_x_52:
[----:B------:R-:W-:Y:S05]  /*0a50*/  @!P2 BRA `(.L_x_50) ;  /* 0x000000000024a947 */ /* 0x000fea0003800000 */
[----:B------:R-:W4:Y:S01]  /*0a60*/  LDC.64 R4, c[0x0][0x380] ;  /* 0x0000e000ff047b82 */ /* 0x000f220000000a00 */
[----:B01----:R-:W-:-:S04]  /*0a70*/  IMAD R7, R9, R10, R6 ;  /* 0x0000000a09077224 */ /* 0x003fc800078e0206 */
[----:B----4-:R-:W-:-:S06]  /*0a80*/  IMAD.WIDE R4, R7, 0x4, R4 ;  /* 0x0000000407047825 */ /* 0x010fcc00078e0204 */
[----:B------:R-:W4:Y:S02]  /*0a90*/  LDG.E R4, desc[UR6][R4.64] ;  /* 0x0000000604047981 */ /* 0x000f24000c1e1900 */
[----:B----4-:R-:W-:-:S13]  /*0aa0*/  ISETP.NE.AND P2, PT, R4, RZ, PT ;  /* 0x000000ff0400720c */ /* 0x010fda0003f45270 */
[----:B------:R-:W0:Y:S01]  /*0ab0*/  @P2 LDC.64 R10, c[0x0][0x398] ;  /* 0x0000e600ff0a2b82 */ /* 0x000e220000000a00 */
[----:B-----5:R-:W-:-:S05]  /*0ac0*/  @P2 IADD3 R9, PT, PT, R3, R8, RZ ;  /* 0x0000000803092210 */ /* 0x020fca0007ffe0ff */
[----:B0-----:R-:W-:-:S05]  /*0ad0*/  @P2 IMAD.WIDE R8, R9, 0x4, R10 ;  /* 0x0000000409082825 */ /* 0x001fca00078e020a */
[----:B------:R4:W-:Y:S02]  /*0ae0*/  @P2 STG.E desc[UR6][R8.64], R6 ;  /* 0x0000000608002986 */ /* 0x0009e4000c101906 */
.L_x_50:
[----:B------:R-:W-:Y:S05]  /*0af0*/  @!P0 BRA `(.L_x_53) ;  /* 0xfffffff400888947 */ /* 0x000fea000383ffff */
[----:B--2---:R-:W-:Y:S05]  /*0b00*/  EXIT ;  /* 0x000000000000794d */ /* 0x004fea0003800000 */
.L_x_54:
        /* <DEDUP_REMOVED lines=15> */
.L_x_59:


//--------------------- .nv.global.init           --------------------------
	.section	.nv.global.init,"aw",@progbits
	.align	4
.nv.global.init:
	.type		mrg32k3aM1SubSeq,@object
	.size		mrg32k3aM1SubSeq,(mrg32k3aM2SubSeq - mrg32k3aM1SubSeq)
mrg32k3aM1SubSeq:
        /*0000*/ 	.byte	0x0b, 0xcc, 0xee, 0x04, 0x73, 0x29, 0x8b, 0x6f, 0xf6, 0x53, 0x03, 0xf6, 0x23, 0xf6, 0xea, 0xda
        /* <DEDUP_REMOVED lines=125> */
	.type		mrg32k3aM2SubSeq,@object
	.size		mrg32k3aM2SubSeq,(mrg32k3aM1 - mrg32k3aM2SubSeq)
mrg32k3aM2SubSeq:
        /* <DEDUP_REMOVED lines=126> */
	.type		mrg32k3aM1,@object
	.size		mrg32k3aM1,(mrg32k3aM1Seq - mrg32k3aM1)
mrg32k3aM1:
        /* <DEDUP_REMOVED lines=144> */
	.type		mrg32k3aM1Seq,@object
	.size		mrg32k3aM1Seq,(mrg32k3aM2 - mrg32k3aM1Seq)
mrg32k3aM1Seq:
        /* <DEDUP_REMOVED lines=144> */
	.type		mrg32k3aM2,@object
	.size		mrg32k3aM2,(mrg32k3aM2Seq - mrg32k3aM2)
mrg32k3aM2:
        /* <DEDUP_REMOVED lines=144> */
	.type		mrg32k3aM2Seq,@object
	.size		mrg32k3aM2Seq,(precalc_xorwow_matrix - mrg32k3aM2Seq)
mrg32k3aM2Seq:
        /* <DEDUP_REMOVED lines=144> */
	.type		precalc_xorwow_matrix,@object
	.size		precalc_xorwow_matrix,(precalc_xorwow_offset_matrix - precalc_xorwow_matrix)
precalc_xorwow_matrix:
        /* <DEDUP_REMOVED lines=6400> */
	.type		precalc_xorwow_offset_matrix,@object
	.size		precalc_xorwow_offset_matrix,(.L_1 - precalc_xorwow_offset_matrix)
precalc_xorwow_offset_matrix:
        /* <DEDUP_REMOVED lines=6400> */
.L_1:


//--------------------- .nv.shared.reserved.0     --------------------------
	.section	.nv.shared.reserved.0,"aw",@nobits
	.weak		__nv_reservedSMEM_offset_0_alias
	.size		__nv_reservedSMEM_offset_0_alias, 0, 64
	.other		__nv_reservedSMEM_offset_0_alias,@"STO_CUDA_RESERVED_SHARED STV_DEFAULT"
__nv_reservedSMEM_offset_0_alias:
	.zero		0
	.zero		64


//--------------------- .nv.global                --------------------------
	.section	.nv.global,"aw",@nobits
.nv.global:
	.type		_ZN34_INTERNAL_0580cef1_4_k_cu_395253106thrust24THRUST_300001_SM_1000_NS12placeholders2_8E,@object
	.size		_ZN34_INTERNAL_0580cef1_4_k_cu_395253106thrust24THRUST_300001_SM_1000_NS12placeholders2_8E,(_ZN34_INTERNAL_0580cef1_4_k_cu_395253104cuda3std3__436_GLOBAL__N__0580cef1_4_k_cu_395253106ignoreE - _ZN34_INTERNAL_0580cef1_4_k_cu_395253106thrust24THRUST_300001_SM_1000_NS12placeholders2_8E)
_ZN34_INTERNAL_0580cef1_4_k_cu_395253106thrust24THRUST_300001_SM_1000_NS12placeholders2_8E:
	.zero		1
	.type		_ZN34_INTERNAL_0580cef1_4_k_cu_395253104cuda3std3__436_GLOBAL__N__0580cef1_4_k_cu_395253106ignoreE,@object
	.size		_ZN34_INTERNAL_0580cef1_4_k_cu_395253104cuda3std3__436_GLOBAL__N__0580cef1_4_k_cu_395253106ignoreE,(_ZN34_INTERNAL_0580cef1_4_k_cu_395253104cuda3std6ranges3__45__cpo4dataE - _ZN34_INTERNAL_0580cef1_4_k_cu_395253104cuda3std3__436_GLOBAL__N__0580cef1_4_k_cu_395253106ignoreE)
_ZN34_INTERNAL_0580cef1_4_k_cu_395253104cuda3std3__436_GLOBAL__N__0580cef1_4_k_cu_395253106ignoreE:
	.zero		1
	.type		_ZN34_INTERNAL_0580cef1_4_k_cu_395253104cuda3std6ranges3__45__cpo4dataE,@object
	.size		_ZN34_INTERNAL_0580cef1_4_k_cu_395253104cuda3std6ranges3__45__cpo4dataE,(_ZN34_INTERNAL_0580cef1_4_k_cu_395253106thrust24THRUST_300001_SM_1000_NS6system3cpp3parE - _ZN34_INTERNAL_0580cef1_4_k_cu_395253104cuda3std6ranges3__45__cpo4dataE)
_ZN34_INTERNAL_0580cef1_4_k_cu_395253104cuda3std6ranges3__45__cpo4dataE:
	.zero		1
	.type		_ZN34_INTERNAL_0580cef1_4_k_cu_395253106thrust24THRUST_300001_SM_1000_NS6system3cpp3parE,@object
	.size		_ZN34_INTERNAL_0580cef1_4_k_cu_395253106thrust24THRUST_300001_SM_1000_NS6system3cpp3parE,(_ZN34_INTERNAL_0580cef1_4_k_cu_395253104cuda3std3__45__cpo5beginE - _ZN34_INTERNAL_0580cef1_4_k_cu_395253106thrust24THRUST_300001_SM_1000_NS6system3cpp3parE)
_ZN34_INTERNAL_0580cef1_4_k_cu_395253106thrust24THRUST_300001_SM_1000_NS6system3cpp3parE:
	.zero		1
	.type		_ZN34_INTERNAL_0580cef1_4_k_cu_395253104cuda3std3__45__cpo5beginE,@object
	.size		_ZN34_INTERNAL_0580cef1_4_k_cu_395253104cuda3std3__45__cpo5beginE,(_ZN34_INTERNAL_0580cef1_4_k_cu_395253104cuda3std6ranges3__45__cpo5beginE - _ZN34_INTERNAL_0580cef1_4_k_cu_395253104cuda3std3__45__cpo5beginE)
_ZN34_INTERNAL_0580cef1_4_k_cu_395253104cuda3std3__45__cpo5beginE:
	.zero		1
	.type		_ZN34_INTERNAL_0580cef1_4_k_cu_395253104cuda3std6ranges3__45__cpo5beginE,@object
	.size		_ZN34_INTERNAL_0580cef1_4_k_cu_395253104cuda3std6ranges3__45__cpo5beginE,(_ZN34_INTERNAL_0580cef1_4_k_cu_395253106thrust24THRUST_300001_SM_1000_NS6deviceE - _ZN34_INTERNAL_0580cef1_4_k_cu_395253104cuda3std6ranges3__45__cpo5beginE)
_ZN34_INTERNAL_0580cef1_4_k_cu_395253104cuda3std6ranges3__45__cpo5beginE:
	.zero		1
	.type		_ZN34_INTERNAL_0580cef1_4_k_cu_395253106thrust24THRUST_300001_SM_1000_NS6deviceE,@object
	.size		_ZN34_INTERNAL_0580cef1_4_k_cu_395253106thrust24THRUST_300001_SM_1000_NS6deviceE,(_ZN34_INTERNAL_0580cef1_4_k_cu_395253104cuda3std3__47nulloptE - _ZN34_INTERNAL_0580cef1_4_k_cu_395253106thrust24THRUST_300001_SM_1000_NS6deviceE)
_ZN34_INTERNAL_0580cef1_4_k_cu_395253106thrust24THRUST_300001_SM_1000_NS6deviceE:
	.zero		1
	.type		_ZN34_INTERNAL_0580cef1_4_k_cu_395253104cuda3std3__47nulloptE,@object
	.size		_ZN34_INTERNAL_0580cef1_4_k_cu_395253104cuda3std3__47nulloptE,(_ZN34_INTERNAL_0580cef1_4_k_cu_395253104cuda3std6ranges3__45__cpo8distanceE - _ZN34_INTERNAL_0580cef1_4_k_cu_395253104cuda3std3__47nulloptE)
_ZN34_INTERNAL_0580cef1_4_k_cu_395253104cuda3std3__47nulloptE:
	.zero		1
	.type		_ZN34_INTERNAL_0580cef1_4_k_cu_395253104cuda3std6ranges3__45__cpo8distanceE,@object
	.size		_ZN34_INTERNAL_0580cef1_4_k_cu_395253104cuda3std6ranges3__45__cpo8distanceE,(_ZN34_INTERNAL_0580cef1_4_k_cu_395253106thrust24THRUST_300001_SM_1000_NS12placeholders2_4E - _ZN34_INTERNAL_0580cef1_4_k_cu_395253104cuda3std6ranges3__45__cpo8distanceE)
_ZN34_INTERNAL_0580cef1_4_k_cu_395253104cuda3std6ranges3__45__cpo8distanceE:
	.zero		1
	.type		_ZN34_INTERNAL_0580cef1_4_k_cu_395253106thrust24THRUST_300001_SM_1000_NS12placeholders2_4E,@object
	.size		_ZN34_INTERNAL_0580cef1_4_k_cu_395253106thrust24THRUST_300001_SM_1000_NS12placeholders2_4E,(_ZN34_INTERNAL_0580cef1_4_k_cu_395253104cuda3std3__45__cpo6rbeginE - _ZN34_INTERNAL_0580cef1_4_k_cu_395253106thrust24THRUST_300001_SM_1000_NS12placeholders2_4E)
_ZN34_INTERNAL_0580cef1_4_k_cu_395253106thrust24THRUST_300001_SM_1000_NS12placeholders2_4E:
	.zero		1
	.type		_ZN34_INTERNAL_0580cef1_4_k_cu_395253104cuda3std3__45__cpo6rbeginE,@object
	.size		_ZN34_INTERNAL_0580cef1_4_k_cu_395253104cuda3std3__45__cpo6rbeginE,(_ZN34_INTERNAL_0580cef1_4_k_cu_395253104cuda3std6ranges3__45__cpo7advanceE - _ZN34_INTERNAL_0580cef1_4_k_cu_395253104cuda3std3__45__cpo6rbeginE)
_ZN34_INTERNAL_0580cef1_4_k_cu_395253104cuda3std3__45__cpo6rbeginE:
	.zero		1
	.type		_ZN34_INTERNAL_0580cef1_4_k_cu_395253104cuda3std6ranges3__45__cpo7advanceE,@object
	.size		_ZN34_INTERNAL_0580cef1_4_k_cu_395253104cuda3std6ranges3__45__cpo7advanceE,(_ZN34_INTERNAL_0580cef1_4_k_cu_395253106thrust24THRUST_300001_SM_1000_NS12placeholders3_10E - _ZN34_INTERNAL_0580cef1_4_k_cu_395253104cuda3std6ranges3__45__cpo7advanceE)
_ZN34_INTERNAL_0580cef1_4_k_cu_395253104cuda3std6ranges3__45__cpo7advanceE:
	.zero		1
	.type		_ZN34_INTERNAL_0580cef1_4_k_cu_395253106thrust24THRUST_300001_SM_1000_NS12placeholders3_10E,@object
	.size		_ZN34_INTERNAL_0580cef1_4_k_cu_395253106thrust24THRUST_300001_SM_1000_NS12placeholders3_10E,(_ZN34_INTERNAL_0580cef1_4_k_cu_395253104cuda3std3__48in_placeE - _ZN34_INTERNAL_0580cef1_4_k_cu_395253106thrust24THRUST_300001_SM_1000_NS12placeholders3_10E)
_ZN34_INTERNAL_0580cef1_4_k_cu_395253106thrust24THRUST_300001_SM_1000_NS12placeholders3_10E:
	.zero		1
	.type		_ZN34_INTERNAL_0580cef1_4_k_cu_395253104cuda3std3__48in_placeE,@object
	.size		_ZN34_INTERNAL_0580cef1_4_k_cu_395253104cuda3std3__48in_placeE,(_ZN34_INTERNAL_0580cef1_4_k_cu_395253104cuda3std6ranges3__45__cpo4sizeE - _ZN34_INTERNAL_0580cef1_4_k_cu_395253104cuda3std3__48in_placeE)
_ZN34_INTERNAL_0580cef1_4_k_cu_395253104cuda3std3__48in_placeE:
	.zero		1
	.type		_ZN34_INTERNAL_0580cef1_4_k_cu_395253104cuda3std6ranges3__45__cpo4sizeE,@object
	.size		_ZN34_INTERNAL_0580cef1_4_k_cu_395253104cuda3std6ranges3__45__cpo4sizeE,(_ZN34_INTERNAL_0580cef1_4_k_cu_395253106thrust24THRUST_300001_SM_1000_NS12placeholders2_2E - _ZN34_INTERNAL_0580cef1_4_k_cu_395253104cuda3std6ranges3__45__cpo4sizeE)
_ZN34_INTERNAL_0580cef1_4_k_cu_395253104cuda3std6ranges3__45__cpo4sizeE:
	.zero		1
	.type		_ZN34_INTERNAL_0580cef1_4_k_cu_395253106thrust24THRUST_300001_SM_1000_NS12placeholders2_2E,@object
	.size		_ZN34_INTERNAL_0580cef1_4_k_cu_395253106thrust24THRUST_300001_SM_1000_NS12placeholders2_2E,(_ZN34_INTERNAL_0580cef1_4_k_cu_395253104cuda3std3__45__cpo6cbeginE - _ZN34_INTERNAL_0580cef1_4_k_cu_395253106thrust24THRUST_300001_SM_1000_NS12placeholders2_2E)
_ZN34_INTERNAL_0580cef1_4_k_cu_395253106thrust24THRUST_300001_SM_1000_NS12placeholders2_2E:
	.zero		1
	.type		_ZN34_INTERNAL_0580cef1_4_k_cu_395253104cuda3std3__45__cpo6cbeginE,@object
	.size		_ZN34_INTERNAL_0580cef1_4_k_cu_395253104cuda3std3__45__cpo6cbeginE,(_ZN34_INTERNAL_0580cef1_4_k_cu_395253104cuda3std6ranges3__45__cpo6cbeginE - _ZN34_INTERNAL_0580cef1_4_k_cu_395253104cuda3std3__45__cpo6cbeginE)
_ZN34_INTERNAL_0580cef1_4_k_cu_395253104cuda3std3__45__cpo6cbeginE:
	.zero		1
	.type		_ZN34_INTERNAL_0580cef1_4_k_cu_395253104cuda3std6ranges3__45__cpo6cbeginE,@object
	.size		_ZN34_INTERNAL_0580cef1_4_k_cu_395253104cuda3std6ranges3__45__cpo6cbeginE,(_ZN34_INTERNAL_0580cef1_4_k_cu_395253106thrust24THRUST_300001_SM_1000_NS12placeholders2_6E - _ZN34_INTERNAL_0580cef1_4_k_cu_395253104cuda3std6ranges3__45__cpo6cbeginE)
_ZN34_INTERNAL_0580cef1_4_k_cu_395253104cuda3std6ranges3__45__cpo6cbeginE:
	.zero		1
	.type		_ZN34_INTERNAL_0580cef1_4_k_cu_395253106thrust24THRUST_300001_SM_1000_NS12placeholders2_6E,@object
	.size		_ZN34_INTERNAL_0580cef1_4_k_cu_395253106thrust24THRUST_300001_SM_1000_NS12placeholders2_6E,(_ZN34_INTERNAL_0580cef1_4_k_cu_395253104cuda3std3__45__cpo7crbeginE - _ZN34_INTERNAL_0580cef1_4_k_cu_395253106thrust24THRUST_300001_SM_1000_NS12placeholders2_6E)
_ZN34_INTERNAL_0580cef1_4_k_cu_395253106thrust24THRUST_300001_SM_1000_NS12placeholders2_6E:
	.zero		1
	.type		_ZN34_INTERNAL_0580cef1_4_k_cu_395253104cuda3std3__45__cpo7crbeginE,@object
	.size		_ZN34_INTERNAL_0580cef1_4_k_cu_395253104cuda3std3__45__cpo7crbeginE,(_ZN34_INTERNAL_0580cef1_4_k_cu_395253104cuda3std6ranges3__45__cpo4nextE - _ZN34_INTERNAL_0580cef1_4_k_cu_395253104cuda3std3__45__cpo7crbeginE)
_ZN34_INTERNAL_0580cef1_4_k_cu_395253104cuda3std3__45__cpo7crbeginE:
	.zero		1
	.type		_ZN34_INTERNAL_0580cef1_4_k_cu_395253104cuda3std6ranges3__45__cpo4nextE,@object
	.size		_ZN34_INTERNAL_0580cef1_4_k_cu_395253104cuda3std6ranges3__45__cpo4nextE,(_ZN34_INTERNAL_0580cef1_4_k_cu_395253104cuda3std6ranges3__45__cpo4swapE - _ZN34_INTERNAL_0580cef1_4_k_cu_395253104cuda3std6ranges3__45__cpo4nextE)
_ZN34_INTERNAL_0580cef1_4_k_cu_395253104cuda3std6ranges3__45__cpo4nextE:
	.zero		1
	.type		_ZN34_INTERNAL_0580cef1_4_k_cu_395253104cuda3std6ranges3__45__cpo4swapE,@object
	.size		_ZN34_INTERNAL_0580cef1_4_k_cu_395253104cuda3std6ranges3__45__cpo4swapE,(_ZN34_INTERNAL_0580cef1_4_k_cu_395253106thrust24THRUST_300001_SM_1000_NS8cuda_cub10par_nosyncE - _ZN34_INTERNAL_0580cef1_4_k_cu_395253104cuda3std6ranges3__45__cpo4swapE)
_ZN34_INTERNAL_0580cef1_4_k_cu_395253104cuda3std6ranges3__45__cpo4swapE:
	.zero		1
	.type		_ZN34_INTERNAL_0580cef1_4_k_cu_395253106thrust24THRUST_300001_SM_1000_NS8cuda_cub10par_nosyncE,@object
	.size		_ZN34_INTERNAL_0580cef1_4_k_cu_395253106thrust24THRUST_300001_SM_1000_NS8cuda_cub10par_nosyncE,(_ZN34_INTERNAL_0580cef1_4_k_cu_395253106thrust24THRUST_300001_SM_1000_NS3seqE - _ZN34_INTERNAL_0580cef1_4_k_cu_395253106thrust24THRUST_300001_SM_1000_NS8cuda_cub10par_nosyncE)
_ZN34_INTERNAL_0580cef1_4_k_cu_395253106thrust24THRUST_300001_SM_1000_NS8cuda_cub10par_nosyncE:
	.zero		1
	.type		_ZN34_INTERNAL_0580cef1_4_k_cu_395253106thrust24THRUST_300001_SM_1000_NS3seqE,@object
	.size		_ZN34_INTERNAL_0580cef1_4_k_cu_395253106thrust24THRUST_300001_SM_1000_NS3seqE,(_ZN34_INTERNAL_0580cef1_4_k_cu_395253104cuda3std3__420unreachable_sentinelE - _ZN34_INTERNAL_0580cef1_4_k_cu_395253106thrust24THRUST_300001_SM_1000_NS3seqE)
_ZN34_INTERNAL_0580cef1_4_k_cu_395253106thrust24THRUST_300001_SM_1000_NS3seqE:
	.zero		1
	.type		_ZN34_INTERNAL_0580cef1_4_k_cu_395253104cuda3std3__420unreachable_sentinelE,@object
	.size		_ZN34_INTERNAL_0580cef1_4_k_cu_395253104cuda3std3__420unreachable_sentinelE,(_ZN34_INTERNAL_0580cef1_4_k_cu_395253104cuda3std6ranges3__45__cpo5ssizeE - _ZN34_INTERNAL_0580cef1_4_k_cu_395253104cuda3std3__420unreachable_sentinelE)
_ZN34_INTERNAL_0580cef1_4_k_cu_395253104cuda3std3__420unreachable_sentinelE:
	.zero		1
	.type		_ZN34_INTERNAL_0580cef1_4_k_cu_395253104cuda3std6ranges3__45__cpo5ssizeE,@object
	.size		_ZN34_INTERNAL_0580cef1_4_k_cu_395253104cuda3std6ranges3__45__cpo5ssizeE,(_ZN34_INTERNAL_0580cef1_4_k_cu_395253106thrust24THRUST_300001_SM_1000_NS12placeholders2_3E - _ZN34_INTERNAL_0580cef1_4_k_cu_395253104cuda3std6ranges3__45__cpo5ssizeE)
_ZN34_INTERNAL_0580cef1_4_k_cu_395253104cuda3std6ranges3__45__cpo5ssizeE:
	.zero		1
	.type		_ZN34_INTERNAL_0580cef1_4_k_cu_395253106thrust24THRUST_300001_SM_1000_NS12placeholders2_3E,@object
	.size		_ZN34_INTERNAL_0580cef1_4_k_cu_395253106thrust24THRUST_300001_SM_1000_NS12placeholders2_3E,(_ZN34_INTERNAL_0580cef1_4_k_cu_395253104cuda3std3__45__cpo4cendE - _ZN34_INTERNAL_0580cef1_4_k_cu_395253106thrust24THRUST_300001_SM_1000_NS12placeholders2_3E)
_ZN34_INTERNAL_0580cef1_4_k_cu_395253106thrust24THRUST_300001_SM_1000_NS12placeholders2_3E:
	.zero		1
	.type		_ZN34_INTERNAL_0580cef1_4_k_cu_395253104cuda3std3__45__cpo4cendE,@object
	.size		_ZN34_INTERNAL_0580cef1_4_k_cu_395253104cuda3std3__45__cpo4cendE,(_ZN34_INTERNAL_0580cef1_4_k_cu_395253104cuda3std6ranges3__45__cpo4cendE - _ZN34_INTERNAL_0580cef1_4_k_cu_395253104cuda3std3__45__cpo4cendE)
_ZN34_INTERNAL_0580cef1_4_k_cu_395253104cuda3std3__45__cpo4cendE:
	.zero		1
	.type		_ZN34_INTERNAL_0580cef1_4_k_cu_395253104cuda3std6ranges3__45__cpo4cendE,@object
	.size		_ZN34_INTERNAL_0580cef1_4_k_cu_395253104cuda3std6ranges3__45__cpo4cendE,(_ZN34_INTERNAL_0580cef1_4_k_cu_395253106thrust24THRUST_300001_SM_1000_NS12placeholders2_7E - _ZN34_INTERNAL_0580cef1_4_k_cu_395253104cuda3std6ranges3__45__cpo4cendE)
_ZN34_INTERNAL_0580cef1_4_k_cu_395253104cuda3std6ranges3__45__cpo4cendE:
	.zero		1
	.type		_ZN34_INTERNAL_0580cef1_4_k_cu_395253106thrust24THRUST_300001_SM_1000_NS12placeholders2_7E,@object
	.size		_ZN34_INTERNAL_0580cef1_4_k_cu_395253106thrust24THRUST_300001_SM_1000_NS12placeholders2_7E,(_ZN34_INTERNAL_0580cef1_4_k_cu_395253104cuda3std3__45__cpo5crendE - _ZN34_INTERNAL_0580cef1_4_k_cu_395253106thrust24THRUST_300001_SM_1000_NS12placeholders2_7E)
_ZN34_INTERNAL_0580cef1_4_k_cu_395253106thrust24THRUST_300001_SM_1000_NS12placeholders2_7E:
	.zero		1
	.type		_ZN34_INTERNAL_0580cef1_4_k_cu_395253104cuda3std3__45__cpo5crendE,@object
	.size		_ZN34_INTERNAL_0580cef1_4_k_cu_395253104cuda3std3__45__cpo5crendE,(_ZN34_INTERNAL_0580cef1_4_k_cu_395253104cuda3std6ranges3__45__cpo4prevE - _ZN34_INTERNAL_0580cef1_4_k_cu_395253104cuda3std3__45__cpo5crendE)
_ZN34_INTERNAL_0580cef1_4_k_cu_395253104cuda3std3__45__cpo5crendE:
	.zero		1
	.type		_ZN34_INTERNAL_0580cef1_4_k_cu_395253104cuda3std6ranges3__45__cpo4prevE,@object
	.size		_ZN34_INTERNAL_0580cef1_4_k_cu_395253104cuda3std6ranges3__45__cpo4prevE,(_ZN34_INTERNAL_0580cef1_4_k_cu_395253104cuda3std6ranges3__45__cpo9iter_moveE - _ZN34_INTERNAL_0580cef1_4_k_cu_395253104cuda3std6ranges3__45__cpo4prevE)
_ZN34_INTERNAL_0580cef1_4_k_cu_395253104cuda3std6ranges3__45__cpo4prevE:
	.zero		1
	.type		_ZN34_INTERNAL_0580cef1_4_k_cu_395253104cuda3std6ranges3__45__cpo9iter_moveE,@object
	.size		_ZN34_INTERNAL_0580cef1_4_k_cu_395253104cuda3std6ranges3__45__cpo9iter_moveE,(_ZN34_INTERNAL_0580cef1_4_k_cu_395253106thrust24THRUST_300001_SM_1000_NS6system6detail10sequential3seqE - _ZN34_INTERNAL_0580cef1_4_k_cu_395253104cuda3std6ranges3__45__cpo9iter_moveE)
_ZN34_INTERNAL_0580cef1_4_k_cu_395253104cuda3std6ranges3__45__cpo9iter_moveE:
	.zero		1
	.type		_ZN34_INTERNAL_0580cef1_4_k_cu_395253106thrust24THRUST_300001_SM_1000_NS6system6detail10sequential3seqE,@object
	.size		_ZN34_INTERNAL_0580cef1_4_k_cu_395253106thrust24THRUST_300001_SM_1000_NS6system6detail10sequential3seqE,(_ZN34_INTERNAL_0580cef1_4_k_cu_395253106thrust24THRUST_300001_SM_1000_NS12placeholders2_9E - _ZN34_INTERNAL_0580cef1_4_k_cu_395253106thrust24THRUST_300001_SM_1000_NS6system6detail10sequential3seqE)
_ZN34_INTERNAL_0580cef1_4_k_cu_395253106thrust24THRUST_300001_SM_1000_NS6system6detail10sequential3seqE:
	.zero		1
	.type		_ZN34_INTERNAL_0580cef1_4_k_cu_395253106thrust24THRUST_300001_SM_1000_NS12placeholders2_9E,@object
	.size		_ZN34_INTERNAL_0580cef1_4_k_cu_395253106thrust24THRUST_300001_SM_1000_NS12placeholders2_9E,(_ZN34_INTERNAL_0580cef1_4_k_cu_395253104cuda3std3__419piecewise_constructE - _ZN34_INTERNAL_0580cef1_4_k_cu_395253106thrust24THRUST_300001_SM_1000_NS12placeholders2_9E)
_ZN34_INTERNAL_0580cef1_4_k_cu_395253106thrust24THRUST_300001_SM_1000_NS12placeholders2_9E:
	.zero		1
	.type		_ZN34_INTERNAL_0580cef1_4_k_cu_395253104cuda3std3__419piecewise_constructE,@object
	.size		_ZN34_INTERNAL_0580cef1_4_k_cu_395253104cuda3std3__419piecewise_constructE,(_ZN34_INTERNAL_0580cef1_4_k_cu_395253104cuda3std6ranges3__45__cpo5cdataE - _ZN34_INTERNAL_0580cef1_4_k_cu_395253104cuda3std3__419piecewise_constructE)
_ZN34_INTERNAL_0580cef1_4_k_cu_395253104cuda3std3__419piecewise_constructE:
	.zero		1
	.type		_ZN34_INTERNAL_0580cef1_4_k_cu_395253104cuda3std6ranges3__45__cpo5cdataE,@object
	.size		_ZN34_INTERNAL_0580cef1_4_k_cu_395253104cuda3std6ranges3__45__cpo5cdataE,(_ZN34_INTERNAL_0580cef1_4_k_cu_395253106thrust24THRUST_300001_SM_1000_NS12placeholders2_1E - _ZN34_INTERNAL_0580cef1_4_k_cu_395253104cuda3std6ranges3__45__cpo5cdataE)
_ZN34_INTERNAL_0580cef1_4_k_cu_395253104cuda3std6ranges3__45__cpo5cdataE:
	.zero		1
	.type		_ZN34_INTERNAL_0580cef1_4_k_cu_395253106thrust24THRUST_300001_SM_1000_NS12placeholders2_1E,@object
	.size		_ZN34_INTERNAL_0580cef1_4_k_cu_395253106thrust24THRUST_300001_SM_1000_NS12placeholders2_1E,(_ZN34_INTERNAL_0580cef1_4_k_cu_395253104cuda3std3__45__cpo3endE - _ZN34_INTERNAL_0580cef1_4_k_cu_395253106thrust24THRUST_300001_SM_1000_NS12placeholders2_1E)
_ZN34_INTERNAL_0580cef1_4_k_cu_395253106thrust24THRUST_300001_SM_1000_NS12placeholders2_1E:
	.zero		1
	.type		_ZN34_INTERNAL_0580cef1_4_k_cu_395253104cuda3std3__45__cpo3endE,@object
	.size		_ZN34_INTERNAL_0580cef1_4_k_cu_395253104cuda3std3__45__cpo3endE,(_ZN34_INTERNAL_0580cef1_4_k_cu_395253104cuda3std6ranges3__45__cpo3endE - _ZN34_INTERNAL_0580cef1_4_k_cu_395253104cuda3std3__45__cpo3endE)
_ZN34_INTERNAL_0580cef1_4_k_cu_395253104cuda3std3__45__cpo3endE:
	.zero		1
	.type		_ZN34_INTERNAL_0580cef1_4_k_cu_395253104cuda3std6ranges3__45__cpo3endE,@object
	.size		_ZN34_INTERNAL_0580cef1_4_k_cu_395253104cuda3std6ranges3__45__cpo3endE,(_ZN34_INTERNAL_0580cef1_4_k_cu_395253106thrust24THRUST_300001_SM_1000_NS12placeholders2_5E - _ZN34_INTERNAL_0580cef1_4_k_cu_395253104cuda3std6ranges3__45__cpo3endE)
_ZN34_INTERNAL_0580cef1_4_k_cu_395253104cuda3std6ranges3__45__cpo3endE:
	.zero		1
	.type		_ZN34_INTERNAL_0580cef1_4_k_cu_395253106thrust24THRUST_300001_SM_1000_NS12placeholders2_5E,@object
	.size		_ZN34_INTERNAL_0580cef1_4_k_cu_395253106thrust24THRUST_300001_SM_1000_NS12placeholders2_5E,(_ZN34_INTERNAL_0580cef1_4_k_cu_395253104cuda3std3__45__cpo4rendE - _ZN34_INTERNAL_0580cef1_4_k_cu_395253106thrust24THRUST_300001_SM_1000_NS12placeholders2_5E)
_ZN34_INTERNAL_0580cef1_4_k_cu_395253106thrust24THRUST_300001_SM_1000_NS12placeholders2_5E:
	.zero		1
	.type		_ZN34_INTERNAL_0580cef1_4_k_cu_395253104cuda3std3__45__cpo4rendE,@object
	.size		_ZN34_INTERNAL_0580cef1_4_k_cu_395253104cuda3std3__45__cpo4rendE,(_ZN34_INTERNAL_0580cef1_4_k_cu_395253104cuda3std6ranges3__45__cpo9iter_swapE - _ZN34_INTERNAL_0580cef1_4_k_cu_395253104cuda3std3__45__cpo4rendE)
_ZN34_INTERNAL_0580cef1_4_k_cu_395253104cuda3std3__45__cpo4rendE:
	.zero		1
	.type		_ZN34_INTERNAL_0580cef1_4_k_cu_395253104cuda3std6ranges3__45__cpo9iter_swapE,@object
	.size		_ZN34_INTERNAL_0580cef1_4_k_cu_395253104cuda3std6ranges3__45__cpo9iter_swapE,(_ZN34_INTERNAL_0580cef1_4_k_cu_395253104cuda3std3__48unexpectE - _ZN34_INTERNAL_0580cef1_4_k_cu_395253104cuda3std6ranges3__45__cpo9iter_swapE)
_ZN34_INTERNAL_0580cef1_4_k_cu_395253104cuda3std6ranges3__45__cpo9iter_swapE:
	.zero		1
	.type		_ZN34_INTERNAL_0580cef1_4_k_cu_395253104cuda3std3__48unexpectE,@object
	.size		_ZN34_INTERNAL_0580cef1_4_k_cu_395253104cuda3std3__48unexpectE,(_ZN34_INTERNAL_0580cef1_4_k_cu_395253106thrust24THRUST_300001_SM_1000_NS8cuda_cub3parE - _ZN34_INTERNAL_0580cef1_4_k_cu_395253104cuda3std3__48unexpectE)
_ZN34_INTERNAL_0580cef1_4_k_cu_395253104cuda3std3__48unexpectE:
	.zero		1
	.type		_ZN34_INTERNAL_0580cef1_4_k_cu_395253106thrust24THRUST_300001_SM_1000_NS8cuda_cub3parE,@object
	.size		_ZN34_INTERNAL_0580cef1_4_k_cu_395253106thrust24THRUST_300001_SM_1000_NS8cuda_cub3parE,(.L_38 - _ZN34_INTERNAL_0580cef1_4_k_cu_395253106thrust24THRUST_300001_SM_1000_NS8cuda_cub3parE)
_ZN34_INTERNAL_0580cef1_4_k_cu_395253106thrust24THRUST_300001_SM_1000_NS8cuda_cub3parE:
	.zero		1
.L_38:


//--------------------- .nv.constant0._ZN3cub18CUB_300001_SM_10006detail11EmptyKernelIvEEvv --------------------------
	.section	.nv.constant0._ZN3cub18CUB_300001_SM_10006detail11EmptyKernelIvEEvv,"a",@progbits
	.sectionflags	@""
	.align	4
.nv.constant0._ZN3cub18CUB_300001_SM_10006detail11EmptyKernelIvEEvv:
	.zero		896


//--------------------- .nv.constant0._Z24RandomizedParallelGreedyPiS_S_S_iiS_ --------------------------
	.section	.nv.constant0._Z24RandomizedParallelGreedyPiS_S_S_iiS_,"a",@progbits
	.sectionflags	@""
	.align	4
.nv.constant0._Z24RandomizedParallelGreedyPiS_S_S_iiS_:
	.zero		944


//--------------------- .nv.constant0._Z20PermutationGeneratoriPiii --------------------------
	.section	.nv.constant0._Z20PermutationGeneratoriPiii,"a",@progbits
	.sectionflags	@""
	.align	4
.nv.constant0._Z20PermutationGeneratoriPiii:
	.zero		920


//--------------------- .nv.constant0._Z18DimensionGeneratorPiS_S_i --------------------------
	.section	.nv.constant0._Z18DimensionGeneratorPiS_S_i,"a",@progbits
	.sectionflags	@""
	.align	4
.nv.constant0._Z18DimensionGeneratorPiS_S_i:
	.zero		924


//--------------------- .nv.constant0._Z14GraphGeneratorPiS_S_S_i --------------------------
	.section	.nv.constant0._Z14GraphGeneratorPiS_S_S_i,"a",@progbits
	.sectionflags	@""
	.align	4
.nv.constant0._Z14GraphGeneratorPiS_S_S_i:
	.zero		932


//--------------------- SYMBOLS --------------------------

	.type		.nv.reservedSmem.offset0,@object
	.size		.nv.reservedSmem.offset0,0x4
